	.target	sm_90a

	.elftype	@"ET_EXEC"


//--------------------- .note.nv.tkinfo           --------------------------
	.section	.note.nv.tkinfo,"",@"SHT_NOTE"
	.sectionflags	@"SHF_NOTE_NV_TKINFO"
	.tkinfo
        /*0018*/ 	.word	0x00000002
        /*0030*/ 	.string	""
        /*0030*/ 	.string	"ptxas"
        /*0030*/ 	.string	"Cuda compilation tools, release 13.0, V13.0.88"
        /*0030*/ 	.string	"Build cuda_13.0.r13.0/compiler.36424714_0"
        /*0030*/ 	.string	"-v  -suppress-debug-info  -lineinfo  -arch sm_90a "



//--------------------- .note.nv.cuinfo           --------------------------
	.section	.note.nv.cuinfo,"",@"SHT_NOTE"
	.sectionflags	@"SHF_NOTE_NV_CUINFO"
        /*0018*/ 	.short	0x0002
        /*001a*/ 	.short	0x005a
        /*001c*/ 	.short	0x0082
	.zero		2


//--------------------- .nv.info                  --------------------------
	.section	.nv.info,"",@"SHT_CUDA_INFO"
	.align	4


	//----- nvinfo : EIATTR_REGCOUNT
	.align		4
        /*0000*/ 	.byte	0x04, 0x2f
        /*0002*/ 	.short	(.L_1 - .L_0)
	.align		4
.L_0:
        /*0004*/ 	.word	index@(matmul_kernel)
        /*0008*/ 	.word	0x000000ff


	//----- nvinfo : EIATTR_FRAME_SIZE
	.align		4
.L_1:
        /*000c*/ 	.byte	0x04, 0x11
        /*000e*/ 	.short	(.L_3 - .L_2)
	.align		4
.L_2:
        /*0010*/ 	.word	index@(matmul_kernel)
        /*0014*/ 	.word	0x00000158


	//----- nvinfo : EIATTR_MIN_STACK_SIZE
	.align		4
.L_3:
        /*0018*/ 	.byte	0x04, 0x12
        /*001a*/ 	.short	(.L_5 - .L_4)
	.align		4
.L_4:
        /*001c*/ 	.word	index@(matmul_kernel)
        /*0020*/ 	.word	0x00000158
.L_5:


//--------------------- .nv.compat                --------------------------
	.section	.nv.compat,"",@"SHT_CUDA_COMPAT_INFO"
	.align	4
        /*0000*/ 	.byte	0x02, 0x09, 0x01, 0x00, 0x02, 0x02, 0x04, 0x00, 0x02, 0x05, 0x05, 0x00, 0x03, 0x07, 0x01, 0x01
        /*0010*/ 	.byte	0x02, 0x03, 0x00, 0x00, 0x02, 0x06, 0x01, 0x00, 0x04, 0x0b, 0x08, 0x00, 0x00, 0x00, 0x00, 0x00
        /*0020*/ 	.byte	0x00, 0x00, 0x00, 0x00


//--------------------- .nv.info.matmul_kernel    --------------------------
	.section	.nv.info.matmul_kernel,"",@"SHT_CUDA_INFO"
	.sectionflags	@""
	.align	4


	//----- nvinfo : EIATTR_CUDA_API_VERSION
	.align		4
        /*0000*/ 	.byte	0x04, 0x37
        /*0002*/ 	.short	(.L_7 - .L_6)
.L_6:
        /*0004*/ 	.word	0x00000082


	//----- nvinfo : EIATTR_KPARAM_INFO
	.align		4
.L_7:
        /*0008*/ 	.byte	0x04, 0x17
        /*000a*/ 	.short	(.L_9 - .L_8)
.L_8:
        /*000c*/ 	.word	0x00000000
        /*0010*/ 	.short	0x000d
        /*0012*/ 	.short	0x0048
        /*0014*/ 	.byte	0x00, 0xf4, 0x21, 0x00


	//----- nvinfo : EIATTR_KPARAM_INFO
	.align		4
.L_9:
        /*0018*/ 	.byte	0x04, 0x17
        /*001a*/ 	.short	(.L_11 - .L_10)
.L_10:
        /*001c*/ 	.word	0x00000000
        /*0020*/ 	.short	0x000c
        /*0022*/ 	.short	0x0040
        /*0024*/ 	.byte	0x00, 0xf4, 0x21, 0x00


	//----- nvinfo : EIATTR_KPARAM_INFO
	.align		4
.L_11:
        /*0028*/ 	.byte	0x04, 0x17
        /*002a*/ 	.short	(.L_13 - .L_12)
.L_12:
        /*002c*/ 	.word	0x00000000
        /*0030*/ 	.short	0x000b
        /*0032*/ 	.short	0x0038
        /*0034*/ 	.byte	0x00, 0xf0, 0x11, 0x00


	//----- nvinfo : EIATTR_KPARAM_INFO
	.align		4
.L_13:
        /*0038*/ 	.byte	0x04, 0x17
        /*003a*/ 	.short	(.L_15 - .L_14)
.L_14:
        /*003c*/ 	.word	0x00000000
        /*0040*/ 	.short	0x000a
        /*0042*/ 	.short	0x0034
        /*0044*/ 	.byte	0x00, 0xf0, 0x11, 0x00


	//----- nvinfo : EIATTR_KPARAM_INFO
	.align		4
.L_15:
        /*0048*/ 	.byte	0x04, 0x17
        /*004a*/ 	.short	(.L_17 - .L_16)
.L_16:
        /*004c*/ 	.word	0x00000000
        /*0050*/ 	.short	0x0009
        /*0052*/ 	.short	0x0030
        /*0054*/ 	.byte	0x00, 0xf0, 0x11, 0x00


	//----- nvinfo : EIATTR_KPARAM_INFO
	.align		4
.L_17:
        /*0058*/ 	.byte	0x04, 0x17
        /*005a*/ 	.short	(.L_19 - .L_18)
.L_18:
        /*005c*/ 	.word	0x00000000
        /*0060*/ 	.short	0x0008
        /*0062*/ 	.short	0x002c
        /*0064*/ 	.byte	0x00, 0xf0, 0x11, 0x00


	//----- nvinfo : EIATTR_KPARAM_INFO
	.align		4
.L_19:
        /*0068*/ 	.byte	0x04, 0x17
        /*006a*/ 	.short	(.L_21 - .L_20)
.L_20:
        /*006c*/ 	.word	0x00000000
        /*0070*/ 	.short	0x0007
        /*0072*/ 	.short	0x0028
        /*0074*/ 	.byte	0x00, 0xf0, 0x11, 0x00


	//----- nvinfo : EIATTR_KPARAM_INFO
	.align		4
.L_21:
        /*0078*/ 	.byte	0x04, 0x17
        /*007a*/ 	.short	(.L_23 - .L_22)
.L_22:
        /*007c*/ 	.word	0x00000000
        /*0080*/ 	.short	0x0006
        /*0082*/ 	.short	0x0024
        /*0084*/ 	.byte	0x00, 0xf0, 0x11, 0x00


	//----- nvinfo : EIATTR_KPARAM_INFO
	.align		4
.L_23:
        /*0088*/ 	.byte	0x04, 0x17
        /*008a*/ 	.short	(.L_25 - .L_24)
.L_24:
        /*008c*/ 	.word	0x00000000
        /*0090*/ 	.short	0x0005
        /*0092*/ 	.short	0x0020
        /*0094*/ 	.byte	0x00, 0xf0, 0x11, 0x00


	//----- nvinfo : EIATTR_KPARAM_INFO
	.align		4
.L_25:
        /*0098*/ 	.byte	0x04, 0x17
        /*009a*/ 	.short	(.L_27 - .L_26)
.L_26:
        /*009c*/ 	.word	0x00000000
        /*00a0*/ 	.short	0x0004
        /*00a2*/ 	.short	0x001c
        /*00a4*/ 	.byte	0x00, 0xf0, 0x11, 0x00


	//----- nvinfo : EIATTR_KPARAM_INFO
	.align		4
.L_27:
        /*00a8*/ 	.byte	0x04, 0x17
        /*00aa*/ 	.short	(.L_29 - .L_28)
.L_28:
        /*00ac*/ 	.word	0x00000000
        /*00b0*/ 	.short	0x0003
        /*00b2*/ 	.short	0x0018
        /*00b4*/ 	.byte	0x00, 0xf0, 0x11, 0x00


	//----- nvinfo : EIATTR_KPARAM_INFO
	.align		4
.L_29:
        /*00b8*/ 	.byte	0x04, 0x17
        /*00ba*/ 	.short	(.L_31 - .L_30)
.L_30:
        /*00bc*/ 	.word	0x00000000
        /*00c0*/ 	.short	0x0002
        /*00c2*/ 	.short	0x0010
        /*00c4*/ 	.byte	0x00, 0xf4, 0x21, 0x00


	//----- nvinfo : EIATTR_KPARAM_INFO
	.align		4
.L_31:
        /*00c8*/ 	.byte	0x04, 0x17
        /*00ca*/ 	.short	(.L_33 - .L_32)
.L_32:
        /*00cc*/ 	.word	0x00000000
        /*00d0*/ 	.short	0x0001
        /*00d2*/ 	.short	0x0008
        /*00d4*/ 	.byte	0x00, 0xf4, 0x21, 0x00


	//----- nvinfo : EIATTR_KPARAM_INFO
	.align		4
.L_33:
        /*00d8*/ 	.byte	0x04, 0x17
        /*00da*/ 	.short	(.L_35 - .L_34)
.L_34:
        /*00dc*/ 	.word	0x00000000
        /*00e0*/ 	.short	0x0000
        /*00e2*/ 	.short	0x0000
        /*00e4*/ 	.byte	0x00, 0xf4, 0x21, 0x00


	//----- nvinfo : EIATTR_SPARSE_MMA_MASK
	.align		4
.L_35:
        /*00e8*/ 	.byte	0x03, 0x50
        /*00ea*/ 	.short	0x0000


	//----- nvinfo : EIATTR_MAXREG_COUNT
	.align		4
        /*00ec*/ 	.byte	0x03, 0x1b
        /*00ee*/ 	.short	0x00ff


	//----- nvinfo : EIATTR_NUM_BARRIERS
	.align		4
        /*00f0*/ 	.byte	0x02, 0x4c
        /*00f2*/ 	.byte	0x01
	.zero		1


	//----- nvinfo : EIATTR_ANNOTATIONS
	.align		4
        /*00f4*/ 	.byte	0x04, 0x55
        /*00f6*/ 	.short	(.L_37 - .L_36)


	//   ....[0]....
.L_36:
        /*00f8*/ 	.word	0x00000001
        /*00fc*/ 	.byte	0x60, 0x06, 0x00, 0x00, 0x01, 0x00, 0x00, 0x00, 0x90, 0x06, 0x00, 0x00, 0x01, 0x00, 0x00, 0x00
        /* <DEDUP_REMOVED lines=97> */
        /*071c*/ 	.byte	0x10, 0xad, 0x00, 0x00


	//----- nvinfo : EIATTR_MERCURY_ISA_VERSION
	.align		4
.L_37:
        /*0720*/ 	.byte	0x03, 0x5f
        /*0722*/ 	.short	0x0101


	//----- nvinfo : EIATTR_EXIT_INSTR_OFFSETS
	.align		4
        /*0724*/ 	.byte	0x04, 0x1c
        /*0726*/ 	.short	(.L_39 - .L_38)


	//   ....[0]....
.L_38:
        /*0728*/ 	.word	0x0000b030


	//   ....[1]....
        /*072c*/ 	.word	0x0000b060


	//----- nvinfo : EIATTR_REQNTID
	.align		4
.L_39:
        /*0730*/ 	.byte	0x04, 0x10
        /*0732*/ 	.short	(.L_41 - .L_40)
.L_40:
        /*0734*/ 	.word	0x00000080
        /*0738*/ 	.word	0x00000001
        /*073c*/ 	.word	0x00000001


	//----- nvinfo : EIATTR_CBANK_PARAM_SIZE
	.align		4
.L_41:
        /*0740*/ 	.byte	0x03, 0x19
        /*0742*/ 	.short	0x0050


	//----- nvinfo : EIATTR_PARAM_CBANK
	.align		4
        /*0744*/ 	.byte	0x04, 0x0a
        /*0746*/ 	.short	(.L_43 - .L_42)
	.align		4
.L_42:
        /*0748*/ 	.word	index@(.nv.constant0.matmul_kernel)
        /*074c*/ 	.short	0x0210
        /*074e*/ 	.short	0x0050


	//----- nvinfo : EIATTR_SW_WAR
	.align		4
.L_43:
        /*0750*/ 	.byte	0x04, 0x36
        /*0752*/ 	.short	(.L_45 - .L_44)
.L_44:
        /*0754*/ 	.word	0x00000008
.L_45:


//--------------------- .nv.callgraph             --------------------------
	.section	.nv.callgraph,"",@"SHT_CUDA_CALLGRAPH"
	.align	4
	.sectionentsize	8
	.align		4
        /*0000*/ 	.word	0x00000000
	.align		4
        /*0004*/ 	.word	0xffffffff
	.align		4
        /*0008*/ 	.word	0x00000000
	.align		4
        /*000c*/ 	.word	0xfffffffe
	.align		4
        /*0010*/ 	.word	0x00000000
	.align		4
        /*0014*/ 	.word	0xfffffffd
	.align		4
        /*0018*/ 	.word	0x00000000
	.align		4
        /*001c*/ 	.word	0xfffffffc


//--------------------- .text.matmul_kernel       --------------------------
	.section	.text.matmul_kernel,"ax",@progbits
	.align	128
        .global         matmul_kernel
        .type           matmul_kernel,@function
        .size           matmul_kernel,(.L_x_3 - matmul_kernel)
        .other          matmul_kernel,@"STO_CUDA_ENTRY STV_DEFAULT"
matmul_kernel:
.text.matmul_kernel:
[----:B------:R-:W0:Y:S08]  /*0000*/  LDC R1, c[0x0][0x28] ;  /* 0x00000a00ff017b82 */ /* 0x000e300000000800 */
[----:B------:R-:W1:Y:S01]  /*0010*/  LDC.64 R76, c[0x0][0x228] ;  /* 0x00008a00ff4c7b82 */ /* 0x000e620000000a00 */
[----:B------:R-:W2:Y:S01]  /*0020*/  S2R R5, SR_CTAID.X ;  /* 0x0000000000057919 */ /* 0x000ea20000002500 */
[----:B0-----:R-:W-:Y:S01]  /*0030*/  VIADD R1, R1, 0xfffffea8 ;  /* 0xfffffea801017836 */ /* 0x001fe20000000000 */
[----:B------:R-:W-:Y:S01]  /*0040*/  UMOV UR4, 0x400 ;  /* 0x0000040000047882 */ /* 0x000fe20000000000 */
[----:B------:R-:W-:Y:S01]  /*0050*/  ULDC.64 UR14, c[0x0][0x208] ;  /* 0x00008200000e7ab9 */ /* 0x000fe20000000a00 */
[----:B------:R-:W0:Y:S01]  /*0060*/  S2R R12, SR_TID.X ;  /* 0x00000000000c7919 */ /* 0x000e220000002100 */
[----:B------:R-:W-:-:S02]  /*0070*/  CS2R R24, SRZ ;  /* 0x0000000000187805 */ /* 0x000fc4000001ff00 */
[----:B------:R-:W-:Y:S01]  /*0080*/  CS2R R26, SRZ ;  /* 0x00000000001a7805 */ /* 0x000fe2000001ff00 */
[----:B------:R-:W3:Y:S01]  /*0090*/  S2UR UR12, SR_CgaCtaId ;  /* 0x00000000000c79c3 */ /* 0x000ee20000008800 */
[----:B------:R-:W-:Y:S02]  /*00a0*/  CS2R R32, SRZ ;  /* 0x0000000000207805 */ /* 0x000fe4000001ff00 */
[----:B------:R-:W-:Y:S02]  /*00b0*/  CS2R R34, SRZ ;  /* 0x0000000000227805 */ /* 0x000fe4000001ff00 */
[----:B------:R-:W-:Y:S02]  /*00c0*/  CS2R R40, SRZ ;  /* 0x0000000000287805 */ /* 0x000fe4000001ff00 */
[----:B------:R-:W-:Y:S02]  /*00d0*/  CS2R R42, SRZ ;  /* 0x00000000002a7805 */ /* 0x000fe4000001ff00 */
[----:B------:R-:W-:-:S02]  /*00e0*/  CS2R R48, SRZ ;  /* 0x0000000000307805 */ /* 0x000fc4000001ff00 */
[----:B------:R-:W-:Y:S02]  /*00f0*/  CS2R R50, SRZ ;  /* 0x0000000000327805 */ /* 0x000fe4000001ff00 */
[----:B------:R-:W-:Y:S02]  /*0100*/  CS2R R56, SRZ ;  /* 0x0000000000387805 */ /* 0x000fe4000001ff00 */
[----:B------:R-:W-:Y:S02]  /*0110*/  CS2R R58, SRZ ;  /* 0x00000000003a7805 */ /* 0x000fe4000001ff00 */
[----:B------:R-:W-:Y:S02]  /*0120*/  CS2R R64, SRZ ;  /* 0x0000000000407805 */ /* 0x000fe4000001ff00 */
[----:B------:R-:W-:Y:S02]  /*0130*/  CS2R R66, SRZ ;  /* 0x0000000000427805 */ /* 0x000fe4000001ff00 */
[----:B------:R-:W-:-:S02]  /*0140*/  CS2R R72, SRZ ;  /* 0x0000000000487805 */ /* 0x000fc4000001ff00 */
[----:B------:R-:W-:Y:S02]  /*0150*/  CS2R R74, SRZ ;  /* 0x00000000004a7805 */ /* 0x000fe4000001ff00 */
[----:B------:R-:W-:Y:S02]  /*0160*/  CS2R R80, SRZ ;  /* 0x0000000000507805 */ /* 0x000fe4000001ff00 */
[----:B------:R-:W-:Y:S01]  /*0170*/  CS2R R82, SRZ ;  /* 0x0000000000527805 */ /* 0x000fe2000001ff00 */
[----:B-1----:R-:W-:-:S05]  /*0180*/  VIADD R0, R77, 0x7f ;  /* 0x0000007f4d007836 */ /* 0x002fca0000000000 */
[----:B------:R-:W-:Y:S01]  /*0190*/  SHF.R.S32.HI R3, RZ, 0x1f, R0 ;  /* 0x0000001fff037819 */ /* 0x000fe20000011400 */
[----:B---3--:R-:W-:-:S03]  /*01a0*/  ULEA UR12, UR12, UR4, 0x18 ;  /* 0x000000040c0c7291 */ /* 0x008fc6000f8ec03f */
[----:B------:R-:W-:Y:S02]  /*01b0*/  LEA.HI R3, R3, R0, RZ, 0x7 ;  /* 0x0000000003037211 */ /* 0x000fe400078f38ff */
[----:B--2---:R-:W-:Y:S02]  /*01c0*/  IABS R8, R5 ;  /* 0x0000000500087213 */ /* 0x004fe40000000000 */
[----:B------:R-:W-:-:S04]  /*01d0*/  SHF.R.S32.HI R4, RZ, 0x7, R3 ;  /* 0x00000007ff047819 */ /* 0x000fc80000011403 */
[-C--:B------:R-:W-:Y:S02]  /*01e0*/  IABS R7, R4.reuse ;  /* 0x0000000400077213 */ /* 0x080fe40000000000 */
[----:B------:R-:W-:Y:S02]  /*01f0*/  IABS R10, R4 ;  /* 0x00000004000a7213 */ /* 0x000fe40000000000 */
[----:B------:R-:W1:Y:S08]  /*0200*/  I2F.RP R0, R7 ;  /* 0x0000000700007306 */ /* 0x000e700000209400 */
[----:B-1----:R-:W1:Y:S02]  /*0210*/  MUFU.RCP R0, R0 ;  /* 0x0000000000007308 */ /* 0x002e640000001000 */
[----:B-1----:R-:W-:-:S02]  /*0220*/  VIADD R2, R0, 0xffffffe ;  /* 0x0ffffffe00027836 */ /* 0x002fc40000000000 */
[----:B------:R-:W-:-:S04]  /*0230*/  IMAD.MOV R0, RZ, RZ, -R10 ;  /* 0x000000ffff007224 */ /* 0x000fc800078e0a0a */
[----:B------:R1:W2:Y:S02]  /*0240*/  F2I.FTZ.U32.TRUNC.NTZ R3, R2 ;  /* 0x0000000200037305 */ /* 0x0002a4000021f000 */
[----:B-1----:R-:W-:Y:S02]  /*0250*/  IMAD.MOV.U32 R2, RZ, RZ, RZ ;  /* 0x000000ffff027224 */ /* 0x002fe400078e00ff */
[----:B--2---:R-:W-:-:S04]  /*0260*/  IMAD.MOV R6, RZ, RZ, -R3 ;  /* 0x000000ffff067224 */ /* 0x004fc800078e0a03 */
[----:B------:R-:W-:Y:S02]  /*0270*/  IMAD R9, R6, R7, RZ ;  /* 0x0000000706097224 */ /* 0x000fe400078e02ff */
[----:B------:R-:W-:Y:S02]  /*0280*/  IMAD.MOV.U32 R6, RZ, RZ, R8 ;  /* 0x000000ffff067224 */ /* 0x000fe400078e0008 */
[----:B------:R-:W-:-:S06]  /*0290*/  IMAD.HI.U32 R3, R3, R9, R2 ;  /* 0x0000000903037227 */ /* 0x000fcc00078e0002 */
[----:B------:R-:W-:-:S04]  /*02a0*/  IMAD.HI.U32 R3, R3, R6, RZ ;  /* 0x0000000603037227 */ /* 0x000fc800078e00ff */
[----:B------:R-:W-:-:S05]  /*02b0*/  IMAD R0, R3, R0, R6 ;  /* 0x0000000003007224 */ /* 0x000fca00078e0206 */
[----:B------:R-:W-:-:S13]  /*02c0*/  ISETP.GT.U32.AND P1, PT, R7, R0, PT ;  /* 0x000000000700720c */ /* 0x000fda0003f24070 */
[----:B------:R-:W-:Y:S02]  /*02d0*/  @!P1 IMAD.IADD R0, R0, 0x1, -R7 ;  /* 0x0000000100009824 */ /* 0x000fe400078e0a07 */
[----:B------:R-:W-:Y:S01]  /*02e0*/  @!P1 VIADD R3, R3, 0x1 ;  /* 0x0000000103039836 */ /* 0x000fe20000000000 */
[----:B------:R-:W-:Y:S02]  /*02f0*/  ISETP.NE.AND P1, PT, R4, RZ, PT ;  /* 0x000000ff0400720c */ /* 0x000fe40003f25270 */
[----:B------:R-:W-:Y:S02]  /*0300*/  ISETP.GE.U32.AND P0, PT, R0, R7, PT ;  /* 0x000000070000720c */ /* 0x000fe40003f06070 */
[----:B------:R-:W-:-:S04]  /*0310*/  LOP3.LUT R0, R5, R4, RZ, 0x3c, !PT ;  /* 0x0000000405007212 */ /* 0x000fc800078e3cff */
[----:B------:R-:W-:Y:S01]  /*0320*/  ISETP.GE.AND P2, PT, R0, RZ, PT ;  /* 0x000000ff0000720c */ /* 0x000fe20003f46270 */
[----:B------:R-:W-:-:S06]  /*0330*/  VIADD R0, R76, 0x3f ;  /* 0x0000003f4c007836 */ /* 0x000fcc0000000000 */
[----:B------:R-:W-:-:S04]  /*0340*/  @P0 VIADD R3, R3, 0x1 ;  /* 0x0000000103030836 */ /* 0x000fc80000000000 */
[----:B------:R-:W-:Y:S01]  /*0350*/  IMAD.MOV.U32 R8, RZ, RZ, R3 ;  /* 0x000000ffff087224 */ /* 0x000fe200078e0003 */
[----:B------:R-:W-:-:S03]  /*0360*/  SHF.R.S32.HI R3, RZ, 0x1f, R0 ;  /* 0x0000001fff037819 */ /* 0x000fc60000011400 */
[----:B------:R-:W-:Y:S01]  /*0370*/  @!P2 IMAD.MOV R8, RZ, RZ, -R8 ;  /* 0x000000ffff08a224 */ /* 0x000fe200078e0a08 */
[----:B------:R-:W-:Y:S02]  /*0380*/  LEA.HI R3, R3, R0, RZ, 0x6 ;  /* 0x0000000003037211 */ /* 0x000fe400078f30ff */
[----:B------:R-:W-:-:S04]  /*0390*/  @!P1 LOP3.LUT R8, RZ, R4, RZ, 0x33, !PT ;  /* 0x00000004ff089212 */ /* 0x000fc800078e33ff */
[----:B------:R-:W-:Y:S01]  /*03a0*/  LEA.HI.SX32 R3, R3, -R8, 0x1a ;  /* 0x8000000803037211 */ /* 0x000fe200078fd2ff */
[----:B------:R-:W-:-:S03]  /*03b0*/  IMAD.MOV R6, RZ, RZ, -R8 ;  /* 0x000000ffff067224 */ /* 0x000fc600078e0a08 */
[----:B------:R-:W-:Y:S01]  /*03c0*/  VIMNMX R9, R3, 0x1, PT ;  /* 0x0000000103097848 */ /* 0x000fe20003fe0100 */
[----:B------:R-:W-:-:S03]  /*03d0*/  IMAD R6, R4, R6, R5 ;  /* 0x0000000604067224 */ /* 0x000fc600078e0205 */
        /* <DEDUP_REMOVED lines=9> */
[----:B------:R-:W-:Y:S01]  /*0470*/  IMAD.MOV.U32 R4, RZ, RZ, R10 ;  /* 0x000000ffff047224 */ /* 0x000fe200078e000a */
[----:B------:R-:W-:-:S03]  /*0480*/  IABS R10, R6 ;  /* 0x00000006000a7213 */ /* 0x000fc60000000000 */
[----:B------:R-:W-:Y:S02]  /*0490*/  IMAD R5, R4, R7, RZ ;  /* 0x0000000704057224 */ /* 0x000fe400078e02ff */
[----:B------:R-:W-:Y:S02]  /*04a0*/  IMAD.MOV.U32 R4, RZ, RZ, R10 ;  /* 0x000000ffff047224 */ /* 0x000fe400078e000a */
[----:B------:R-:W-:Y:S02]  /*04b0*/  IMAD.HI.U32 R3, R3, R5, R2 ;  /* 0x0000000503037227 */ /* 0x000fe400078e0002 */
[----:B------:R-:W1:Y:S04]  /*04c0*/  LDC R2, c[0x0][0x230] ;  /* 0x00008c00ff027b82 */ /* 0x000e680000000800 */
[----:B------:R-:W-:-:S04]  /*04d0*/  IMAD.HI.U32 R3, R3, R4, RZ ;  /* 0x0000000403037227 */ /* 0x000fc800078e00ff */
[----:B------:R-:W-:-:S05]  /*04e0*/  IMAD R0, R3, R0, R4 ;  /* 0x0000000003007224 */ /* 0x000fca00078e0204 */
[----:B------:R-:W-:Y:S01]  /*04f0*/  ISETP.GT.U32.AND P1, PT, R7, R0, PT ;  /* 0x000000000700720c */ /* 0x000fe20003f24070 */
[----:B-1----:R-:W-:-:S12]  /*0500*/  VIADD R2, R2, 0x3f ;  /* 0x0000003f02027836 */ /* 0x002fd80000000000 */
[----:B------:R-:W-:Y:S02]  /*0510*/  @!P1 IMAD.IADD R0, R0, 0x1, -R7 ;  /* 0x0000000100009824 */ /* 0x000fe400078e0a07 */
[----:B------:R-:W-:Y:S01]  /*0520*/  @!P1 VIADD R3, R3, 0x1 ;  /* 0x0000000103039836 */ /* 0x000fe20000000000 */
[----:B------:R-:W-:Y:S02]  /*0530*/  ISETP.NE.AND P1, PT, R9, RZ, PT ;  /* 0x000000ff0900720c */ /* 0x000fe40003f25270 */
[----:B------:R-:W-:Y:S02]  /*0540*/  ISETP.GE.U32.AND P0, PT, R0, R7, PT ;  /* 0x000000070000720c */ /* 0x000fe40003f06070 */
[----:B------:R-:W-:-:S04]  /*0550*/  LOP3.LUT R0, R6, R9, RZ, 0x3c, !PT ;  /* 0x0000000906007212 */ /* 0x000fc800078e3cff */
[----:B------:R-:W-:-:S07]  /*0560*/  ISETP.GE.AND P2, PT, R0, RZ, PT ;  /* 0x000000ff0000720c */ /* 0x000fce0003f46270 */
[----:B------:R-:W-:Y:S01]  /*0570*/  @P0 VIADD R3, R3, 0x1 ;  /* 0x0000000103030836 */ /* 0x000fe20000000000 */
[----:B------:R-:W-:-:S05]  /*0580*/  ISETP.GE.AND P0, PT, R2, 0x40, PT ;  /* 0x000000400200780c */ /* 0x000fca0003f06270 */
[----:B------:R-:W-:Y:S01]  /*0590*/  @!P2 IMAD.MOV R3, RZ, RZ, -R3 ;  /* 0x000000ffff03a224 */ /* 0x000fe200078e0a03 */
[----:B------:R-:W-:-:S05]  /*05a0*/  @!P1 LOP3.LUT R3, RZ, R9, RZ, 0x33, !PT ;  /* 0x00000009ff039212 */ /* 0x000fca00078e33ff */
[----:B------:R-:W-:Y:S02]  /*05b0*/  IMAD.MOV R0, RZ, RZ, -R3 ;  /* 0x000000ffff007224 */ /* 0x000fe400078e0a03 */
[----:B------:R-:W-:Y:S01]  /*05c0*/  IMAD.SHL.U32 R5, R3, 0x80, RZ ;  /* 0x0000008003057824 */ /* 0x000fe200078e00ff */
[----:B0-----:R-:W-:Y:S01]  /*05d0*/  LOP3.LUT R3, R12, 0x3f, RZ, 0xc0, !PT ;  /* 0x0000003f0c037812 */ /* 0x001fe200078ec0ff */
[----:B------:R-:W-:-:S04]  /*05e0*/  IMAD R0, R9, R0, R6 ;  /* 0x0000000009007224 */ /* 0x000fc800078e0206 */
[----:B------:R-:W-:Y:S01]  /*05f0*/  IMAD.IADD R4, R8, 0x1, R0 ;  /* 0x0000000108047824 */ /* 0x000fe200078e0200 */
[----:B------:R-:W-:-:S03]  /*0600*/  SHF.R.U32.HI R0, RZ, 0x6, R12 ;  /* 0x00000006ff007819 */ /* 0x000fc6000001160c */
[----:B------:R-:W-:Y:S01]  /*0610*/  IMAD R173, R4, 0x40, R3 ;  /* 0x0000004004ad7824 */ /* 0x000fe200078e0203 */
[----:B------:R-:W-:-:S04]  /*0620*/  SGXT.U32 R0, R0, 0x1 ;  /* 0x000000010000781a */ /* 0x000fc80000000000 */
[C---:B------:R-:W-:Y:S02]  /*0630*/  LOP3.LUT R19, R5.reuse, R0, RZ, 0xfc, !PT ;  /* 0x0000000005137212 */ /* 0x040fe400078efcff */
[C-C-:B------:R-:W-:Y:S02]  /*0640*/  LOP3.LUT R21, R5.reuse, 0x2, R0.reuse, 0xfe, !PT ;  /* 0x0000000205157812 */ /* 0x140fe400078efe00 */
[C-C-:B------:R-:W-:Y:S01]  /*0650*/  LOP3.LUT R23, R5.reuse, 0x4, R0.reuse, 0xfe, !PT ;  /* 0x0000000405177812 */ /* 0x140fe200078efe00 */
[----:B------:R0:W-:Y:S01]  /*0660*/  STL [R1+0x48], R19 ;  /* 0x0000481301007387 */ /* 0x0001e20000100800 */
[C-C-:B------:R-:W-:Y:S02]  /*0670*/  LOP3.LUT R89, R5.reuse, 0x6, R0.reuse, 0xfe, !PT ;  /* 0x0000000605597812 */ /* 0x140fe400078efe00 */
[C-C-:B------:R-:W-:Y:S01]  /*0680*/  LOP3.LUT R91, R5.reuse, 0x8, R0.reuse, 0xfe, !PT ;  /* 0x00000008055b7812 */ /* 0x140fe200078efe00 */
[----:B------:R0:W-:Y:S01]  /*0690*/  STL [R1+0xc8], R21 ;  /* 0x0000c81501007387 */ /* 0x0001e20000100800 */
[----:B------:R-:W-:-:S02]  /*06a0*/  LOP3.LUT R93, R5, 0xa, R0, 0xfe, !PT ;  /* 0x0000000a055d7812 */ /* 0x000fc400078efe00 */
[C-C-:B------:R-:W-:Y:S01]  /*06b0*/  LOP3.LUT R95, R5.reuse, 0xc, R0.reuse, 0xfe, !PT ;  /* 0x0000000c055f7812 */ /* 0x140fe200078efe00 */
[----:B------:R0:W-:Y:S01]  /*06c0*/  STL [R1+0xc4], R23 ;  /* 0x0000c41701007387 */ /* 0x0001e20000100800 */
        /* <DEDUP_REMOVED lines=36> */
[----:B------:R-:W-:Y:S02]  /*0910*/  LOP3.LUT R140, R5, 0x3e, R0, 0xfe, !PT ;  /* 0x0000003e058c7812 */ /* 0x000fe400078efe00 */
[C---:B------:R-:W-:Y:S01]  /*0920*/  LOP3.LUT R141, R19.reuse, 0x40, RZ, 0xfc, !PT ;  /* 0x00000040138d7812 */ /* 0x040fe200078efcff */
[----:B------:R0:W-:Y:S01]  /*0930*/  STL [R1+0x90], R113 ;  /* 0x0000907101007387 */ /* 0x0001e20000100800 */
[C---:B------:R-:W-:Y:S02]  /*0940*/  LOP3.LUT R142, R19.reuse, 0x42, RZ, 0xfc, !PT ;  /* 0x00000042138e7812 */ /* 0x040fe400078efcff */
[C---:B------:R-:W-:Y:S01]  /*0950*/  LOP3.LUT R143, R19.reuse, 0x44, RZ, 0xfc, !PT ;  /* 0x00000044138f7812 */ /* 0x040fe200078efcff */
[----:B------:R0:W-:Y:S01]  /*0960*/  STL [R1+0x8c], R115 ;  /* 0x00008c7301007387 */ /* 0x0001e20000100800 */
[----:B------:R-:W-:-:S02]  /*0970*/  LOP3.LUT R144, R19, 0x46, RZ, 0xfc, !PT ;  /* 0x0000004613907812 */ /* 0x000fc400078efcff */
[C---:B------:R-:W-:Y:S01]  /*0980*/  LOP3.LUT R145, R19.reuse, 0x48, RZ, 0xfc, !PT ;  /* 0x0000004813917812 */ /* 0x040fe200078efcff */
[----:B------:R0:W-:Y:S01]  /*0990*/  STL [R1+0x88], R117 ;  /* 0x0000887501007387 */ /* 0x0001e20000100800 */
[C---:B------:R-:W-:Y:S02]  /*09a0*/  LOP3.LUT R146, R19.reuse, 0x4a, RZ, 0xfc, !PT ;  /* 0x0000004a13927812 */ /* 0x040fe400078efcff */
        /* <DEDUP_REMOVED lines=38> */
[----:B------:R-:W-:-:S03]  /*0c10*/  LOP3.LUT R172, R19, 0x7e, RZ, 0xfc, !PT ;  /* 0x0000007e13ac7812 */ /* 0x000fc600078efcff */
[----:B------:R0:W-:Y:S04]  /*0c20*/  STL [R1+0x50], R140 ;  /* 0x0000508c01007387 */ /* 0x0001e80000100800 */
        /* <DEDUP_REMOVED lines=32> */
[----:B------:R0:W-:Y:S01]  /*0e30*/  STL [R1+0xcc], R173 ;  /* 0x0000ccad01007387 */ /* 0x0001e20000100800 */
[----:B------:R-:W-:Y:S05]  /*0e40*/  @!P0 BRA `(.L_x_0) ;  /* 0x0000008400348947 */ /* 0x000fea0003800000 */
[----:B------:R-:W-:Y:S01]  /*0e50*/  IABS R5, R77 ;  /* 0x0000004d00057213 */ /* 0x000fe20000000000 */
[----:B------:R-:W-:Y:S01]  /*0e60*/  ULDC UR4, c[0x0][0x234] ;  /* 0x00008d0000047ab9 */ /* 0x000fe20000000800 */
[----:B------:R-:W-:Y:S01]  /*0e70*/  IABS R4, R76 ;  /* 0x0000004c00047213 */ /* 0x000fe20000000000 */
[----:B------:R-:W-:Y:S01]  /*0e80*/  ULDC.64 UR10, c[0x0][0x218] ;  /* 0x00008600000a7ab9 */ /* 0x000fe20000000a00 */
[----:B------:R-:W1:Y:S01]  /*0e90*/  I2F.RP R10, R5 ;  /* 0x00000005000a7306 */ /* 0x000e620000209400 */
[----:B------:R-:W-:Y:S01]  /*0ea0*/  IABS R12, R172 ;  /* 0x000000ac000c7213 */ /* 0x000fe20000000000 */
[----:B------:R-:W-:Y:S01]  /*0eb0*/  UIADD3 UR6, UR12, 0x4000, URZ ;  /* 0x000040000c067890 */ /* 0x000fe2000fffe03f */
[----:B------:R-:W-:Y:S01]  /*0ec0*/  IABS R15, R170 ;  /* 0x000000aa000f7213 */ /* 0x000fe20000000000 */
[----:B------:R-:W-:Y:S01]  /*0ed0*/  USHF.R.U32.HI UR7, URZ, 0x4, UR12 ;  /* 0x000000043f077899 */ /* 0x000fe2000801160c */
[----:B------:R-:W-:Y:S01]  /*0ee0*/  IABS R18, R167 ;  /* 0x000000a700127213 */ /* 0x000fe20000000000 */
[----:B------:R-:W-:Y:S01]  /*0ef0*/  USHF.R.U32.HI UR13, URZ, 0x4, UR6 ;  /* 0x000000043f0d7899 */ /* 0x000fe20008011606 */
[----:B------:R-:W-:Y:S01]  /*0f00*/  IABS R22, R165 ;  /* 0x000000a500167213 */ /* 0x000fe20000000000 */
[----:B------:R-:W2:Y:S01]  /*0f10*/  I2F.RP R11, R4 ;  /* 0x00000004000b7306 */ /* 0x000ea20000209400 */
[----:B------:R-:W-:Y:S01]  /*0f20*/  IABS R24, R164 ;  /* 0x000000a400187213 */ /* 0x000fe20000000000 */
[----:B------:R-:W-:Y:S01]  /*0f30*/  ULDC UR8, c[0x0][0x23c] ;  /* 0x00008f0000087ab9 */ /* 0x000fe20000000800 */
[----:B------:R-:W-:Y:S01]  /*0f40*/  IABS R28, R162 ;  /* 0x000000a2001c7213 */ /* 0x000fe20000000000 */
[----:B------:R-:W-:Y:S01]  /*0f50*/  ULDC UR17, c[0x0][0x238] ;  /* 0x00008e0000117ab9 */ /* 0x000fe20000000800 */
[----:B------:R-:W-:Y:S01]  /*0f60*/  IABS R32, R160 ;  /* 0x000000a000207213 */ /* 0x000fe20000000000 */
[----:B------:R-:W-:Y:S01]  /*0f70*/  IMAD R3, R3, UR8, RZ ;  /* 0x0000000803037c24 */ /* 0x000fe2000f8e02ff */
[----:B------:R-:W-:Y:S01]  /*0f80*/  IABS R34, R159 ;  /* 0x0000009f00227213 */ /* 0x000fe20000000000 */
[----:B-1----:R-:W1:Y:S01]  /*0f90*/  MUFU.RCP R10, R10 ;  /* 0x0000000a000a7308 */ /* 0x002e620000001000 */
[----:B------:R-:W-:Y:S01]  /*0fa0*/  IABS R38, R157 ;  /* 0x0000009d00267213 */ /* 0x000fe20000000000 */
[----:B------:R-:W-:Y:S01]  /*0fb0*/  USGXT.U32 UR6, UR7, 0xe ;  /* 0x0000000e0706789a */ /* 0x000fe20008000000 */
[----:B------:R-:W-:Y:S01]  /*0fc0*/  IABS R42, R155 ;  /* 0x0000009b002a7213 */ /* 0x000fe20000000000 */
[----:B------:R-:W-:Y:S01]  /*0fd0*/  USGXT.U32 UR13, UR13, 0xe ;  /* 0x0000000e0d0d789a */ /* 0x000fe20008000000 */
[----:B------:R-:W-:Y:S01]  /*0fe0*/  IABS R44, R154 ;  /* 0x0000009a002c7213 */ /* 0x000fe20000000000 */
[----:B------:R-:W-:Y:S01]  /*0ff0*/  ULDC UR16, c[0x0][0x230] ;  /* 0x00008c0000107ab9 */ /* 0x000fe20000000800 */
[----:B------:R-:W-:Y:S01]  /*1000*/  IABS R48, R152 ;  /* 0x0000009800307213 */ /* 0x000fe20000000000 */
[----:B--2---:R-:W2:Y:S01]  /*1010*/  MUFU.RCP R11, R11 ;  /* 0x0000000b000b7308 */ /* 0x004ea20000001000 */
[----:B------:R-:W-:Y:S01]  /*1020*/  IABS R52, R150 ;  /* 0x0000009600347213 */ /* 0x000fe20000000000 */
[----:B------:R-:W-:Y:S01]  /*1030*/  UIADD3 UR8, UP0, UR13, 0x80, URZ ;  /* 0x000000800d087890 */ /* 0x000fe2000ff1e03f */
[----:B------:R-:W-:-:S02]  /*1040*/  IABS R54, R149 ;  /* 0x0000009500367213 */ /* 0x000fc40000000000 */
[----:B------:R-:W-:Y:S02]  /*1050*/  IABS R58, R147 ;  /* 0x00000093003a7213 */ /* 0x000fe40000000000 */
[----:B------:R-:W-:Y:S01]  /*1060*/  IABS R62, R145 ;  /* 0x00000091003e7213 */ /* 0x000fe20000000000 */
[----:B-1----:R-:W-:Y:S01]  /*1070*/  VIADD R7, R10, 0xffffffe ;  /* 0x0ffffffe0a077836 */ /* 0x002fe20000000000 */
[----:B------:R-:W-:Y:S02]  /*1080*/  IABS R64, R144 ;  /* 0x0000009000407213 */ /* 0x000fe40000000000 */
[----:B------:R-:W-:Y:S02]  /*1090*/  IABS R68, R142 ;  /* 0x0000008e00447213 */ /* 0x000fe40000000000 */
[----:B------:R-:W-:Y:S01]  /*10a0*/  IABS R72, R140 ;  /* 0x0000008c00487213 */ /* 0x000fe20000000000 */
[----:B------:R-:W1:Y:S01]  /*10b0*/  F2I.FTZ.U32.TRUNC.NTZ R7, R7 ;  /* 0x0000000700077305 */ /* 0x000e62000021f000 */
[----:B------:R-:W-:Y:S01]  /*10c0*/  IABS R74, R139 ;  /* 0x0000008b004a7213 */ /* 0x000fe20000000000 */
[----:B--2---:R-:W-:Y:S01]  /*10d0*/  VIADD R8, R11, 0xffffffe ;  /* 0x0ffffffe0b087836 */ /* 0x004fe20000000000 */
[----:B------:R-:W-:-:S02]  /*10e0*/  IABS R80, R137 ;  /* 0x0000008900507213 */ /* 0x000fc40000000000 */
[----:B------:R-:W-:Y:S02]  /*10f0*/  IABS R84, R135 ;  /* 0x0000008700547213 */ /* 0x000fe40000000000 */
[----:B------:R-:W-:Y:S01]  /*1100*/  IABS R86, R133 ;  /* 0x0000008500567213 */ /* 0x000fe20000000000 */
[----:B------:R2:W3:Y:S01]  /*1110*/  F2I.FTZ.U32.TRUNC.NTZ R9, R8 ;  /* 0x0000000800097305 */ /* 0x0004e2000021f000 */
[----:B------:R-:W-:Y:S02]  /*1120*/  IABS R90, R129 ;  /* 0x00000081005a7213 */ /* 0x000fe40000000000 */
[----:B------:R-:W-:Y:S02]  /*1130*/  IABS R94, R125 ;  /* 0x0000007d005e7213 */ /* 0x000fe40000000000 */
[----:B------:R-:W-:Y:S01]  /*1140*/  IABS R96, R123 ;  /* 0x0000007b00607213 */ /* 0x000fe20000000000 */
[----:B-1----:R-:W-:Y:S01]  /*1150*/  IMAD.MOV R6, RZ, RZ, -R7 ;  /* 0x000000ffff067224 */ /* 0x002fe200078e0a07 */
[----:B------:R-:W-:Y:S01]  /*1160*/  IABS R100, R119 ;  /* 0x0000007700647213 */ /* 0x000fe20000000000 */
[----:B--2---:R-:W-:Y:S01]  /*1170*/  IMAD.MOV.U32 R8, RZ, RZ, RZ ;  /* 0x000000ffff087224 */ /* 0x004fe200078e00ff */
[----:B------:R-:W-:Y:S01]  /*1180*/  IABS R104, R115 ;  /* 0x0000007300687213 */ /* 0x000fe20000000000 */
[----:B------:R-:W-:Y:S01]  /*1190*/  IMAD R13, R6, R5, RZ ;  /* 0x00000005060d7224 */ /* 0x000fe200078e02ff */
[----:B------:R-:W-:Y:S01]  /*11a0*/  IABS R106, R113 ;  /* 0x00000071006a7213 */ /* 0x000fe20000000000 */
[----:B------:R-:W-:Y:S01]  /*11b0*/  IMAD.MOV.U32 R6, RZ, RZ, RZ ;  /* 0x000000ffff067224 */ /* 0x000fe200078e00ff */
[----:B------:R-:W-:Y:S01]  /*11c0*/  IABS R110, R109 ;  /* 0x0000006d006e7213 */ /* 0x000fe20000000000 */
[----:B---3--:R-:W-:Y:S01]  /*11d0*/  IMAD.MOV R14, RZ, RZ, -R9 ;  /* 0x000000ffff0e7224 */ /* 0x008fe200078e0a09 */
[----:B------:R-:W-:Y:S01]  /*11e0*/  IABS R114, R105 ;  /* 0x0000006900727213 */ /* 0x000fe20000000000 */
[----:B------:R-:W-:Y:S01]  /*11f0*/  IMAD.HI.U32 R6, R7, R13, R6 ;  /* 0x0000000d07067227 */ /* 0x000fe200078e0006 */
[----:B------:R-:W-:-:S02]  /*1200*/  IABS R13, R171 ;  /* 0x000000ab000d7213 */ /* 0x000fc40000000000 */
[----:B------:R-:W-:Y:S01]  /*1210*/  IABS R116, R103 ;  /* 0x0000006700747213 */ /* 0x000fe20000000000 */
[----:B------:R-:W-:Y:S01]  /*1220*/  IMAD.MOV.U32 R7, RZ, RZ, R14 ;  /* 0x000000ffff077224 */ /* 0x000fe200078e000e */
[----:B------:R-:W-:Y:S01]  /*1230*/  IABS R134, R19 ;  /* 0x0000001300867213 */ /* 0x000fe20000000000 */
[C---:B------:R-:W-:Y:S01]  /*1240*/  IMAD.HI.U32 R10, R6.reuse, R12, RZ ;  /* 0x0000000c060a7227 */ /* 0x040fe200078e00ff */
[----:B------:R-:W-:Y:S02]  /*1250*/  IABS R17, R168 ;  /* 0x000000a800117213 */ /* 0x000fe40000000000 */
[----:B------:R-:W-:Y:S01]  /*1260*/  IABS R20, R166 ;  /* 0x000000a600147213 */ /* 0x000fe20000000000 */
[----:B------:R-:W-:Y:S01]  /*1270*/  IMAD R7, R7, R4, RZ ;  /* 0x0000000407077224 */ /* 0x000fe200078e02ff */
[----:B------:R-:W-:Y:S01]  /*1280*/  IABS R26, R163 ;  /* 0x000000a3001a7213 */ /* 0x000fe20000000000 */
[----:B------:R-:W-:Y:S01]  /*1290*/  IMAD.HI.U32 R11, R6, R13, RZ ;  /* 0x0000000d060b7227 */ /* 0x000fe200078e00ff */
[----:B------:R-:W-:-:S02]  /*12a0*/  IABS R30, R161 ;  /* 0x000000a1001e7213 */ /* 0x000fc40000000000 */
[----:B------:R-:W-:Y:S01]  /*12b0*/  IABS R36, R158 ;  /* 0x0000009e00247213 */ /* 0x000fe20000000000 */
[----:B------:R-:W-:Y:S01]  /*12c0*/  IMAD.HI.U32 R7, R9, R7, R8 ;  /* 0x0000000709077227 */ /* 0x000fe200078e0008 */
[----:B------:R-:W-:Y:S02]  /*12d0*/  IABS R9, R169 ;  /* 0x000000a900097213 */ /* 0x000fe40000000000 */
[----:B------:R-:W-:Y:S01]  /*12e0*/  IABS R40, R156 ;  /* 0x0000009c00287213 */ /* 0x000fe20000000000 */
[C---:B------:R-:W-:Y:S01]  /*12f0*/  IMAD.HI.U32 R8, R6.reuse, R15, RZ ;  /* 0x0000000f06087227 */ /* 0x040fe200078e00ff */
[----:B------:R-:W-:Y:S02]  /*1300*/  IABS R46, R153 ;  /* 0x00000099002e7213 */ /* 0x000fe40000000000 */
[----:B------:R-:W-:Y:S01]  /*1310*/  IABS R50, R151 ;  /* 0x0000009700327213 */ /* 0x000fe20000000000 */
[----:B------:R-:W-:Y:S01]  /*1320*/  IMAD.MOV R10, RZ, RZ, -R10 ;  /* 0x000000ffff0a7224 */ /* 0x000fe200078e0a0a */
[----:B------:R-:W-:Y:S01]  /*1330*/  IABS R56, R148 ;  /* 0x0000009400387213 */ /* 0x000fe20000000000 */
[----:B------:R-:W-:Y:S01]  /*1340*/  IMAD.MOV R14, RZ, RZ, -R11 ;  /* 0x000000ffff0e7224 */ /* 0x000fe200078e0a0b */
[----:B------:R-:W-:Y:S01]  /*1350*/  IABS R60, R146 ;  /* 0x00000092003c7213 */ /* 0x000fe20000000000 */
[----:B------:R-:W-:Y:S01]  /*1360*/  IMAD.MOV R16, RZ, RZ, -R8 ;  /* 0x000000ffff107224 */ /* 0x000fe200078e0a08 */
[----:B------:R-:W-:Y:S01]  /*1370*/  IABS R66, R143 ;  /* 0x0000008f00427213 */ /* 0x000fe20000000000 */
[C---:B------:R-:W-:Y:S01]  /*1380*/  IMAD R8, R5.reuse, R10, R12 ;  /* 0x0000000a05087224 */ /* 0x040fe200078e020c */
[----:B------:R-:W-:Y:S01]  /*1390*/  IABS R70, R141 ;  /* 0x0000008d00467213 */ /* 0x000fe20000000000 */
[C---:B------:R-:W-:Y:S01]  /*13a0*/  IMAD R10, R5.reuse, R14, R13 ;  /* 0x0000000e050a7224 */ /* 0x040fe200078e020d */
[----:B------:R-:W-:Y:S01]  /*13b0*/  IABS R78, R138 ;  /* 0x0000008a004e7213 */ /* 0x000fe20000000000 */
[----:B------:R-:W-:Y:S01]  /*13c0*/  IMAD.MOV.U32 R14, RZ, RZ, R9 ;  /* 0x000000ffff0e7224 */ /* 0x000fe200078e0009 */
[C---:B------:R-:W-:Y:S01]  /*13d0*/  ISETP.GT.U32.AND P0, PT, R5.reuse, R8, PT ;  /* 0x000000080500720c */ /* 0x040fe20003f04070 */
[----:B------:R-:W-:Y:S01]  /*13e0*/  IMAD.HI.U32 R11, R6, R17, RZ ;  /* 0x00000011060b7227 */ /* 0x000fe200078e00ff */
[----:B------:R-:W-:-:S02]  /*13f0*/  ISETP.GT.U32.AND P3, PT, R5, R10, PT ;  /* 0x0000000a0500720c */ /* 0x000fc40003f64070 */
[----:B------:R-:W-:Y:S01]  /*1400*/  IABS R82, R136 ;  /* 0x0000008800527213 */ /* 0x000fe20000000000 */
[C---:B------:R-:W-:Y:S01]  /*1410*/  IMAD.HI.U32 R9, R6.reuse, R14, RZ ;  /* 0x0000000e06097227 */ /* 0x040fe200078e00ff */
[----:B------:R-:W-:Y:S02]  /*1420*/  IABS R88, R131 ;  /* 0x0000008300587213 */ /* 0x000fe40000000000 */
[----:B------:R-:W-:Y:S01]  /*1430*/  IABS R92, R127 ;  /* 0x0000007f005c7213 */ /* 0x000fe20000000000 */
[----:B------:R-:W-:Y:S01]  /*1440*/  IMAD.MOV R13, RZ, RZ, -R9 ;  /* 0x000000ffff0d7224 */ /* 0x000fe200078e0a09 */
[----:B------:R-:W-:Y:S01]  /*1450*/  IABS R98, R121 ;  /* 0x0000007900627213 */ /* 0x000fe20000000000 */
[C---:B------:R-:W-:Y:S01]  /*1460*/  IMAD.HI.U32 R9, R6.reuse, R18, RZ ;  /* 0x0000001206097227 */ /* 0x040fe200078e00ff */
[----:B------:R-:W-:Y:S02]  /*1470*/  IABS R102, R117 ;  /* 0x0000007500667213 */ /* 0x000fe40000000000 */
[----:B------:R-:W-:Y:S01]  /*1480*/  IABS R108, R111 ;  /* 0x0000006f006c7213 */ /* 0x000fe20000000000 */
[----:B------:R-:W-:Y:S01]  /*1490*/  IMAD R14, R5, R13, R14 ;  /* 0x0000000d050e7224 */ /* 0x000fe200078e020e */
[----:B------:R-:W-:Y:S01]  /*14a0*/  IABS R112, R107 ;  /* 0x0000006b00707213 */ /* 0x000fe20000000000 */
[----:B------:R-:W-:Y:S01]  /*14b0*/  IMAD.HI.U32 R13, R6, R22, RZ ;  /* 0x00000016060d7227 */ /* 0x000fe200078e00ff */
[----:B------:R-:W-:-:S02]  /*14c0*/  IABS R118, R101 ;  /* 0x0000006500767213 */ /* 0x000fc40000000000 */
[----:B------:R-:W-:Y:S01]  /*14d0*/  IABS R122, R97 ;  /* 0x00000061007a7213 */ /* 0x000fe20000000000 */
[----:B------:R-:W-:Y:S01]  /*14e0*/  IMAD.MOV R9, RZ, RZ, -R9 ;  /* 0x000000ffff097224 */ /* 0x000fe200078e0a09 */
[----:B------:R-:W-:Y:S01]  /*14f0*/  IABS R120, R99 ;  /* 0x0000006300787213 */ /* 0x000fe20000000000 */
[----:B------:R-:W-:Y:S01]  /*1500*/  IMAD.MOV R13, RZ, RZ, -R13 ;  /* 0x000000ffff0d7224 */ /* 0x000fe200078e0a0d */
[----:B------:R-:W-:Y:S01]  /*1510*/  IABS R126, R93 ;  /* 0x0000005d007e7213 */ /* 0x000fe20000000000 */
[C---:B------:R-:W-:Y:S01]  /*1520*/  IMAD R18, R5.reuse, R9, R18 ;  /* 0x0000000905127224 */ /* 0x040fe200078e0212 */
[----:B------:R-:W-:Y:S01]  /*1530*/  IABS R124, R95 ;  /* 0x0000005f007c7213 */ /* 0x000fe20000000000 */
[C---:B------:R-:W-:Y:S01]  /*1540*/  IMAD.HI.U32 R9, R6.reuse, R24, RZ ;  /* 0x0000001806097227 */ /* 0x040fe200078e00ff */
[----:B------:R-:W-:Y:S02]  /*1550*/  IABS R128, R91 ;  /* 0x0000005b00807213 */ /* 0x000fe40000000000 */
[C---:B------:R-:W-:Y:S01]  /*1560*/  ISETP.GT.U32.AND P4, PT, R5.reuse, R18, PT ;  /* 0x000000120500720c */ /* 0x040fe20003f84070 */
[----:B------:R-:W-:Y:S01]  /*1570*/  IMAD R22, R5, R13, R22 ;  /* 0x0000000d05167224 */ /* 0x000fe200078e0216 */
[----:B------:R-:W-:Y:S01]  /*1580*/  IABS R130, R89 ;  /* 0x0000005900827213 */ /* 0x000fe20000000000 */
[----:B------:R-:W-:Y:S01]  /*1590*/  IMAD.MOV R13, RZ, RZ, -R9 ;  /* 0x000000ffff0d7224 */ /* 0x000fe200078e0a09 */
[----:B------:R-:W-:Y:S01]  /*15a0*/  IABS R132, R23 ;  /* 0x0000001700847213 */ /* 0x000fe20000000000 */
[----:B------:R-:W-:Y:S01]  /*15b0*/  IMAD.HI.U32 R9, R6, R28, RZ ;  /* 0x0000001c06097227 */ /* 0x000fe200078e00ff */
[----:B------:R-:W-:-:S02]  /*15c0*/  LOP3.LUT R79, R0, 0x3a, RZ, 0xfc, !PT ;  /* 0x0000003a004f7812 */ /* 0x000fc400078efcff */
[C---:B------:R-:W-:Y:S01]  /*15d0*/  LOP3.LUT R85, R0.reuse, 0x2e, RZ, 0xfc, !PT ;  /* 0x0000002e00557812 */ /* 0x040fe200078efcff */
[C---:B------:R-:W-:Y:S01]  /*15e0*/  IMAD R24, R5.reuse, R13, R24 ;  /* 0x0000000d05187224 */ /* 0x040fe200078e0218 */
[----:B------:R-:W-:Y:S01]  /*15f0*/  LOP3.LUT R81, R0, 0x36, RZ, 0xfc, !PT ;  /* 0x0000003600517812 */ /* 0x000fe200078efcff */
[----:B------:R-:W-:Y:S01]  /*1600*/  IMAD.HI.U32 R13, R6, R32, RZ ;  /* 0x00000020060d7227 */ /* 0x000fe200078e00ff */
[C---:B------:R-:W-:Y:S02]  /*1610*/  LOP3.LUT R83, R0.reuse, 0x32, RZ, 0xfc, !PT ;  /* 0x0000003200537812 */ /* 0x040fe400078efcff */
[----:B------:R-:W-:Y:S01]  /*1620*/  LOP3.LUT R87, R0, 0x2a, RZ, 0xfc, !PT ;  /* 0x0000002a00577812 */ /* 0x000fe200078efcff */
[----:B------:R-:W-:Y:S02]  /*1630*/  IMAD.MOV R9, RZ, RZ, -R9 ;  /* 0x000000ffff097224 */ /* 0x000fe400078e0a09 */
[----:B------:R-:W-:Y:S02]  /*1640*/  IMAD.MOV R13, RZ, RZ, -R13 ;  /* 0x000000ffff0d7224 */ /* 0x000fe400078e0a0d */
[----:B------:R-:W-:-:S02]  /*1650*/  IMAD R28, R5, R9, R28 ;  /* 0x00000009051c7224 */ /* 0x000fc400078e021c */
[----:B------:R-:W-:-:S04]  /*1660*/  IMAD.HI.U32 R9, R6, R34, RZ ;  /* 0x0000002206097227 */ /* 0x000fc800078e00ff */
[----:B------:R-:W-:Y:S02]  /*1670*/  IMAD R32, R5, R13, R32 ;  /* 0x0000000d05207224 */ /* 0x000fe400078e0220 */
[----:B------:R-:W-:Y:S02]  /*1680*/  IMAD.MOV R13, RZ, RZ, -R9 ;  /* 0x000000ffff0d7224 */ /* 0x000fe400078e0a09 */
[----:B------:R-:W-:-:S04]  /*1690*/  IMAD.HI.U32 R9, R6, R38, RZ ;  /* 0x0000002606097227 */ /* 0x000fc800078e00ff */
[----:B------:R-:W-:Y:S02]  /*16a0*/  IMAD R34, R5, R13, R34 ;  /* 0x0000000d05227224 */ /* 0x000fe400078e0222 */
[----:B------:R-:W-:-:S04]  /*16b0*/  IMAD.HI.U32 R13, R6, R42, RZ ;  /* 0x0000002a060d7227 */ /* 0x000fc800078e00ff */
[----:B------:R-:W-:Y:S02]  /*16c0*/  IMAD.MOV R9, RZ, RZ, -R9 ;  /* 0x000000ffff097224 */ /* 0x000fe400078e0a09 */
[----:B------:R-:W-:Y:S02]  /*16d0*/  IMAD.MOV R13, RZ, RZ, -R13 ;  /* 0x000000ffff0d7224 */ /* 0x000fe400078e0a0d */
[----:B------:R-:W-:Y:S02]  /*16e0*/  IMAD R38, R5, R9, R38 ;  /* 0x0000000905267224 */ /* 0x000fe400078e0226 */
        /* <DEDUP_REMOVED lines=64> */
[C---:B------:R-:W-:Y:S02]  /*1af0*/  IMAD R114, R5.reuse, R13, R114 ;  /* 0x0000000d05727224 */ /* 0x040fe400078e0272 */
[----:B------:R-:W-:Y:S02]  /*1b00*/  IMAD.MOV R13, RZ, RZ, -R9 ;  /* 0x000000ffff0d7224 */ /* 0x000fe400078e0a09 */
[C---:B------:R-:W-:Y:S02]  /*1b10*/  IMAD R12, R5.reuse, R16, R15 ;  /* 0x00000010050c7224 */ /* 0x040fe400078e020f */
[----:B------:R-:W-:Y:S02]  /*1b20*/  IMAD R116, R5, R13, R116 ;  /* 0x0000000d05747224 */ /* 0x000fe400078e0274 */
[----:B------:R-:W-:-:S04]  /*1b30*/  IMAD.HI.U32 R13, R6, R134, RZ ;  /* 0x00000086060d7227 */ /* 0x000fc800078e00ff */
[----:B------:R-:W-:Y:S02]  /*1b40*/  IMAD.MOV R13, RZ, RZ, -R13 ;  /* 0x000000ffff0d7224 */ /* 0x000fe400078e0a0d */
[----:B------:R-:W-:Y:S02]  /*1b50*/  IMAD.MOV R16, RZ, RZ, -R11 ;  /* 0x000000ffff107224 */ /* 0x000fe400078e0a0b */
[----:B------:R-:W-:Y:S02]  /*1b60*/  IMAD R134, R5, R13, R134 ;  /* 0x0000000d05867224 */ /* 0x000fe400078e0286 */
[----:B------:R-:W-:-:S03]  /*1b70*/  IMAD.HI.U32 R11, R6, R20, RZ ;  /* 0x00000014060b7227 */ /* 0x000fc600078e00ff */
[C---:B------:R-:W-:Y:S01]  /*1b80*/  ISETP.GT.U32.AND P1, PT, R5.reuse, R134, PT ;  /* 0x000000860500720c */ /* 0x040fe20003f24070 */
[----:B------:R-:W-:Y:S02]  /*1b90*/  IMAD.MOV R11, RZ, RZ, -R11 ;  /* 0x000000ffff0b7224 */ /* 0x000fe400078e0a0b */
[----:B------:R-:W-:Y:S01]  /*1ba0*/  @!P0 IMAD.IADD R8, R8, 0x1, -R5 ;  /* 0x0000000108088824 */ /* 0x000fe200078e0a05 */
[C---:B------:R-:W-:Y:S01]  /*1bb0*/  ISETP.GT.U32.AND P0, PT, R5.reuse, R14, PT ;  /* 0x0000000e0500720c */ /* 0x040fe20003f04070 */
[C---:B------:R-:W-:Y:S02]  /*1bc0*/  IMAD R20, R5.reuse, R11, R20 ;  /* 0x0000000b05147224 */ /* 0x040fe400078e0214 */
[C---:B------:R-:W-:Y:S01]  /*1bd0*/  IMAD R16, R5.reuse, R16, R17 ;  /* 0x0000001005107224 */ /* 0x040fe200078e0211 */
[----:B------:R-:W-:Y:S01]  /*1be0*/  ISETP.GT.U32.AND P6, PT, R5, R8, PT ;  /* 0x000000080500720c */ /* 0x000fe20003fc4070 */
[----:B------:R-:W-:-:S03]  /*1bf0*/  IMAD.HI.U32 R11, R6, R26, RZ ;  /* 0x0000001a060b7227 */ /* 0x000fc600078e00ff */
[C---:B------:R-:W-:Y:S01]  /*1c00*/  ISETP.GT.U32.AND P5, PT, R5.reuse, R16, PT ;  /* 0x000000100500720c */ /* 0x040fe20003fa4070 */
[----:B------:R-:W-:Y:S01]  /*1c10*/  @!P1 IMAD.IADD R134, R134, 0x1, -R5 ;  /* 0x0000000186869824 */ /* 0x000fe200078e0a05 */
[C---:B------:R-:W-:Y:S01]  /*1c20*/  ISETP.GT.U32.AND P1, PT, R5.reuse, R12, PT ;  /* 0x0000000c0500720c */ /* 0x040fe20003f24070 */
[----:B------:R-:W-:Y:S02]  /*1c30*/  IMAD.MOV R15, RZ, RZ, -R11 ;  /* 0x000000ffff0f7224 */ /* 0x000fe400078e0a0b */
[----:B------:R-:W-:Y:S01]  /*1c40*/  IMAD.HI.U32 R11, R6, R30, RZ ;  /* 0x0000001e060b7227 */ /* 0x000fe200078e00ff */
[----:B------:R-:W-:-:S03]  /*1c50*/  ISETP.GT.U32.AND P2, PT, R5, R134, PT ;  /* 0x000000860500720c */ /* 0x000fc60003f44070 */
[----:B------:R-:W-:Y:S01]  /*1c60*/  @!P3 IMAD.IADD R10, R10, 0x1, -R5 ;  /* 0x000000010a0ab824 */ /* 0x000fe200078e0a05 */
[C---:B------:R-:W-:Y:S01]  /*1c70*/  ISETP.GT.U32.AND P3, PT, R5.reuse, R24, PT ;  /* 0x000000180500720c */ /* 0x040fe20003f64070 */
[----:B------:R-:W-:Y:S02]  /*1c80*/  IMAD.MOV R11, RZ, RZ, -R11 ;  /* 0x000000ffff0b7224 */ /* 0x000fe400078e0a0b */
[--C-:B------:R-:W-:Y:S01]  /*1c90*/  @!P0 IMAD.IADD R14, R14, 0x1, -R5.reuse ;  /* 0x000000010e0e8824 */ /* 0x100fe200078e0a05 */
[C---:B------:R-:W-:Y:S01]  /*1ca0*/  ISETP.GT.U32.AND P0, PT, R5.reuse, R28, PT ;  /* 0x0000001c0500720c */ /* 0x040fe20003f04070 */
[--C-:B------:R-:W-:Y:S01]  /*1cb0*/  @!P6 IMAD.IADD R8, R8, 0x1, -R5.reuse ;  /* 0x000000010808e824 */ /* 0x100fe200078e0a05 */
[C---:B------:R-:W-:Y:S01]  /*1cc0*/  ISETP.GT.U32.AND P6, PT, R5.reuse, R22, PT ;  /* 0x000000160500720c */ /* 0x040fe20003fc4070 */
[C---:B------:R-:W-:Y:S02]  /*1cd0*/  IMAD R26, R5.reuse, R15, R26 ;  /* 0x0000000f051a7224 */ /* 0x040fe400078e021a */
[----:B------:R-:W-:Y:S01]  /*1ce0*/  @!P2 IMAD.IADD R134, R134, 0x1, -R5 ;  /* 0x000000018686a824 */ /* 0x000fe200078e0a05 */
[C---:B------:R-:W-:Y:S01]  /*1cf0*/  ISETP.GT.U32.AND P2, PT, R5.reuse, R20, PT ;  /* 0x000000140500720c */ /* 0x040fe20003f44070 */
[----:B------:R-:W-:-:S02]  /*1d00*/  IMAD R30, R5, R11, R30 ;  /* 0x0000000b051e7224 */ /* 0x000fc400078e021e */
[--C-:B------:R-:W-:Y:S01]  /*1d10*/  @!P1 IMAD.IADD R12, R12, 0x1, -R5.reuse ;  /* 0x000000010c0c9824 */ /* 0x100fe200078e0a05 */
[C---:B------:R-:W-:Y:S01]  /*1d20*/  ISETP.GT.U32.AND P1, PT, R5.reuse, R26, PT ;  /* 0x0000001a0500720c */ /* 0x040fe20003f24070 */
        /* <DEDUP_REMOVED lines=8> */
[----:B------:R-:W-:Y:S01]  /*1db0*/  @!P2 IMAD.IADD R20, R20, 0x1, -R5 ;  /* 0x000000011414a824 */ /* 0x000fe200078e0a05 */
[----:B------:R-:W-:Y:S01]  /*1dc0*/  ISETP.GT.U32.AND P2, PT, R5, R34, PT ;  /* 0x000000220500720c */ /* 0x000fe20003f44070 */
[----:B------:R-:W-:-:S04]  /*1dd0*/  IMAD.HI.U32 R11, R6, R36, RZ ;  /* 0x00000024060b7227 */ /* 0x000fc800078e00ff */
[----:B------:R-:W-:Y:S01]  /*1de0*/  @!P6 IMAD.IADD R22, R22, 0x1, -R5 ;  /* 0x000000011616e824 */ /* 0x000fe200078e0a05 */
[----:B------:R-:W-:Y:S01]  /*1df0*/  ISETP.GT.U32.AND P6, PT, R5, R10, PT ;  /* 0x0000000a0500720c */ /* 0x000fe20003fc4070 */
[----:B------:R-:W-:Y:S02]  /*1e00*/  IMAD.MOV R15, RZ, RZ, -R11 ;  /* 0x000000ffff0f7224 */ /* 0x000fe400078e0a0b */
[----:B------:R-:W-:-:S04]  /*1e10*/  IMAD.HI.U32 R11, R6, R40, RZ ;  /* 0x00000028060b7227 */ /* 0x000fc800078e00ff */
[--C-:B------:R-:W-:Y:S01]  /*1e20*/  @!P2 IMAD.IADD R34, R34, 0x1, -R5.reuse ;  /* 0x000000012222a824 */ /* 0x100fe200078e0a05 */
[C---:B------:R-:W-:Y:S01]  /*1e30*/  ISETP.GT.U32.AND P2, PT, R5.reuse, R22, PT ;  /* 0x000000160500720c */ /* 0x040fe20003f44070 */
[--C-:B------:R-:W-:Y:S01]  /*1e40*/  @!P1 IMAD.IADD R26, R26, 0x1, -R5.reuse ;  /* 0x000000011a1a9824 */ /* 0x100fe200078e0a05 */
[C---:B------:R-:W-:Y:S01]  /*1e50*/  ISETP.GT.U32.AND P1, PT, R5.reuse, R14, PT ;  /* 0x0000000e0500720c */ /* 0x040fe20003f24070 */
[--C-:B------:R-:W-:Y:S01]  /*1e60*/  @!P5 IMAD.IADD R30, R30, 0x1, -R5.reuse ;  /* 0x000000011e1ed824 */ /* 0x100fe200078e0a05 */
[C---:B------:R-:W-:Y:S01]  /*1e70*/  ISETP.GT.U32.AND P5, PT, R5.reuse, R18, PT ;  /* 0x000000120500720c */ /* 0x040fe20003fa4070 */
[----:B------:R-:W-:Y:S01]  /*1e80*/  @!P4 IMAD.IADD R32, R32, 0x1, -R5 ;  /* 0x000000012020c824 */ /* 0x000fe200078e0a05 */
[C---:B------:R-:W-:Y:S01]  /*1e90*/  ISETP.GT.U32.AND P4, PT, R5.reuse, R20, PT ;  /* 0x000000140500720c */ /* 0x040fe20003f84070 */
[----:B------:R-:W-:Y:S02]  /*1ea0*/  IMAD.MOV R11, RZ, RZ, -R11 ;  /* 0x000000ffff0b7224 */ /* 0x000fe400078e0a0b */
[--C-:B------:R-:W-:Y:S01]  /*1eb0*/  @!P3 IMAD.IADD R12, R12, 0x1, -R5.reuse ;  /* 0x000000010c0cb824 */ /* 0x100fe200078e0a05 */
[C---:B------:R-:W-:Y:S01]  /*1ec0*/  ISETP.GT.U32.AND P3, PT, R5.reuse, R24, PT ;  /* 0x000000180500720c */ /* 0x040fe20003f64070 */
[----:B------:R-:W-:Y:S01]  /*1ed0*/  @!P0 IMAD.IADD R16, R16, 0x1, -R5 ;  /* 0x0000000110108824 */ /* 0x000fe200078e0a05 */
[C---:B------:R-:W-:Y:S01]  /*1ee0*/  ISETP.GT.U32.AND P0, PT, R5.reuse, R28, PT ;  /* 0x0000001c0500720c */ /* 0x040fe20003f04070 */
[----:B------:R-:W-:-:S02]  /*1ef0*/  IMAD R40, R5, R11, R40 ;  /* 0x0000000b05287224 */ /* 0x000fc400078e0228 */
[----:B------:R-:W-:-:S04]  /*1f00*/  IMAD.HI.U32 R11, R6, R46, RZ ;  /* 0x0000002e060b7227 */ /* 0x000fc800078e00ff */
[----:B------:R-:W-:Y:S02]  /*1f10*/  IMAD R36, R5, R15, R36 ;  /* 0x0000000f05247224 */ /* 0x000fe400078e0224 */
        /* <DEDUP_REMOVED lines=17> */
[C---:B------:R-:W-:Y:S02]  /*2030*/  IMAD R46, R5.reuse, R15, R46 ;  /* 0x0000000f052e7224 */ /* 0x040fe400078e022e */
[----:B------:R-:W-:Y:S01]  /*2040*/  @!P6 IMAD.IADD R10, R10, 0x1, -R5 ;  /* 0x000000010a0ae824 */ /* 0x000fe200078e0a05 */
[C---:B------:R-:W-:Y:S01]  /*2050*/  ISETP.GT.U32.AND P6, PT, R5.reuse, R34, PT ;  /* 0x000000220500720c */ /* 0x040fe20003fc4070 */
[----:B------:R-:W-:Y:S02]  /*2060*/  IMAD.MOV R15, RZ, RZ, -R11 ;  /* 0x000000ffff0f7224 */ /* 0x000fe400078e0a0b */
        /* <DEDUP_REMOVED lines=9> */
[C---:B------:R-:W-:Y:S02]  /*2100*/  IMAD R56, R5.reuse, R15, R56 ;  /* 0x0000000f05387224 */ /* 0x040fe400078e0238 */
[----:B------:R-:W-:Y:S01]  /*2110*/  @!P3 IMAD.IADD R38, R38, 0x1, -R5 ;  /* 0x000000012626b824 */ /* 0x000fe200078e0a05 */
[C---:B------:R-:W-:Y:S01]  /*2120*/  ISETP.GT.U32.AND P3, PT, R5.reuse, R52, PT ;  /* 0x000000340500720c */ /* 0x040fe20003f64070 */
[----:B------:R-:W-:Y:S02]  /*2130*/  IMAD.MOV R11, RZ, RZ, -R11 ;  /* 0x000000ffff0b7224 */ /* 0x000fe400078e0a0b */
[--C-:B------:R-:W-:Y:S01]  /*2140*/  @!P0 IMAD.IADD R42, R42, 0x1, -R5.reuse ;  /* 0x000000012a2a8824 */ /* 0x100fe200078e0a05 */
[C---:B------:R-:W-:Y:S01]  /*2150*/  ISETP.GT.U32.AND P0, PT, R5.reuse, R56, PT ;  /* 0x000000380500720c */ /* 0x040fe20003f04070 */
[C---:B------:R-:W-:Y:S02]  /*2160*/  IMAD R60, R5.reuse, R11, R60 ;  /* 0x0000000b053c7224 */ /* 0x040fe400078e023c */
        /* <DEDUP_REMOVED lines=29> */
[----:B------:R-:W-:Y:S01]  /*2340*/  @!P0 IMAD.IADD R44, R44, 0x1, -R5 ;  /* 0x000000012c2c8824 */ /* 0x000fe200078e0a05 */
[C---:B------:R-:W-:Y:S01]  /*2350*/  ISETP.GT.U32.AND P0, PT, R5.reuse, R56, PT ;  /* 0x000000380500720c */ /* 0x040fe20003f04070 */
[----:B------:R-:W-:Y:S02]  /*2360*/  IMAD.MOV R11, RZ, RZ, -R11 ;  /* 0x000000ffff0b7224 */ /* 0x000fe400078e0a0b */
[--C-:B------:R-:W-:Y:S01]  /*2370*/  @!P2 IMAD.IADD R50, R50, 0x1, -R5.reuse ;  /* 0x000000013232a824 */ /* 0x100fe200078e0a05 */
[C---:B------:R-:W-:Y:S01]  /*2380*/  ISETP.GT.U32.AND P2, PT, R5.reuse, R64, PT ;  /* 0x000000400500720c */ /* 0x040fe20003f44070 */
[C---:B------:R-:W-:Y:S02]  /*2390*/  IMAD R66, R5.reuse, R15, R66 ;  /* 0x0000000f05427224 */ /* 0x040fe400078e0242 */
[C---:B------:R-:W-:Y:S02]  /*23a0*/  IMAD R70, R5.reuse, R11, R70 ;  /* 0x0000000b05467224 */ /* 0x040fe400078e0246 */
        /* <DEDUP_REMOVED lines=13> */
[C---:B------:R-:W-:Y:S02]  /*2480*/  IMAD R78, R5.reuse, R15, R78 ;  /* 0x0000000f054e7224 */ /* 0x040fe400078e024e */
[----:B------:R-:W-:Y:S02]  /*2490*/  IMAD.MOV R11, RZ, RZ, -R11 ;  /* 0x000000ffff0b7224 */ /* 0x000fe400078e0a0b */
[--C-:B------:R-:W-:Y:S01]  /*24a0*/  @!P6 IMAD.IADD R36, R36, 0x1, -R5.reuse ;  /* 0x000000012424e824 */ /* 0x100fe200078e0a05 */
[C---:B------:R-:W-:Y:S01]  /*24b0*/  ISETP.GT.U32.AND P6, PT, R5.reuse, R60, PT ;  /* 0x0000003c0500720c */ /* 0x040fe20003fc4070 */
[----:B------:R-:W-:Y:S01]  /*24c0*/  @!P2 IMAD.IADD R64, R64, 0x1, -R5 ;  /* 0x000000014040a824 */ /* 0x000fe200078e0a05 */
[C---:B------:R-:W-:Y:S01]  /*24d0*/  ISETP.GT.U32.AND P2, PT, R5.reuse, R80, PT ;  /* 0x000000500500720c */ /* 0x040fe20003f44070 */
[----:B------:R-:W-:-:S02]  /*24e0*/  IMAD R82, R5, R11, R82 ;  /* 0x0000000b05527224 */ /* 0x000fc400078e0252 */
        /* <DEDUP_REMOVED lines=8> */
[C---:B------:R-:W-:Y:S01]  /*2570*/  ISETP.GT.U32.AND P3, PT, R5.reuse, R82, PT ;  /* 0x000000520500720c */ /* 0x040fe20003f64070 */
[----:B------:R-:W-:Y:S02]  /*2580*/  IMAD.MOV R15, RZ, RZ, -R11 ;  /* 0x000000ffff0f7224 */ /* 0x000fe400078e0a0b */
        /* <DEDUP_REMOVED lines=15> */
[----:B------:R-:W-:-:S02]  /*2680*/  IMAD R92, R5, R11, R92 ;  /* 0x0000000b055c7224 */ /* 0x000fc400078e025c */
[----:B------:R-:W-:-:S04]  /*2690*/  IMAD.HI.U32 R11, R6, R98, RZ ;  /* 0x00000062060b7227 */ /* 0x000fc800078e00ff */
[--C-:B------:R-:W-:Y:S01]  /*26a0*/  @!P3 IMAD.IADD R82, R82, 0x1, -R5.reuse ;  /* 0x000000015252b824 */ /* 0x100fe200078e0a05 */
[C---:B------:R-:W-:Y:S01]  /*26b0*/  ISETP.GT.U32.AND P3, PT, R5.reuse, R68, PT ;  /* 0x000000440500720c */ /* 0x040fe20003f64070 */
        /* <DEDUP_REMOVED lines=19> */
[C---:B------:R-:W-:Y:S02]  /*27f0*/  IMAD R98, R5.reuse, R15, R98 ;  /* 0x0000000f05627224 */ /* 0x040fe400078e0262 */
[----:B------:R-:W-:Y:S01]  /*2800*/  @!P0 IMAD.IADD R72, R72, 0x1, -R5 ;  /* 0x0000000148488824 */ /* 0x000fe200078e0a05 */
[----:B------:R-:W-:Y:S01]  /*2810*/  ISETP.GT.U32.AND P0, PT, R5, R86, PT ;  /* 0x000000560500720c */ /* 0x000fe20003f04070 */
[----:B------:R-:W-:Y:S02]  /*2820*/  IMAD.MOV R15, RZ, RZ, -R11 ;  /* 0x000000ffff0f7224 */ /* 0x000fe400078e0a0b */
[----:B------:R-:W-:-:S04]  /*2830*/  IMAD.HI.U32 R11, R6, R112, RZ ;  /* 0x00000070060b7227 */ /* 0x000fc800078e00ff */
        /* <DEDUP_REMOVED lines=10> */
[----:B------:R-:W-:Y:S01]  /*28e0*/  @!P6 IMAD.IADD R62, R62, 0x1, -R5 ;  /* 0x000000013e3ee824 */ /* 0x000fe200078e0a05 */
[----:B------:R-:W-:Y:S01]  /*28f0*/  ISETP.GT.U32.AND P6, PT, R5, R88, PT ;  /* 0x000000580500720c */ /* 0x000fe20003fc4070 */
        /* <DEDUP_REMOVED lines=18> */
[----:B------:R-:W-:-:S02]  /*2a20*/  IMAD.MOV R9, RZ, RZ, -R9 ;  /* 0x000000ffff097224 */ /* 0x000fc400078e0a09 */
[C---:B------:R-:W-:Y:S02]  /*2a30*/  IMAD R122, R5.reuse, R11, R122 ;  /* 0x0000000b057a7224 */ /* 0x040fe400078e027a */
        /* <DEDUP_REMOVED lines=8> */
[----:B------:R-:W-:-:S04]  /*2ac0*/  IMAD.HI.U32 R9, R6, R124, RZ ;  /* 0x0000007c06097227 */ /* 0x000fc800078e00ff */
[----:B------:R-:W-:Y:S02]  /*2ad0*/  IMAD.MOV R11, RZ, RZ, -R11 ;  /* 0x000000ffff0b7224 */ /* 0x000fe400078e0a0b */
[----:B------:R-:W-:Y:S02]  /*2ae0*/  IMAD.MOV R13, RZ, RZ, -R9 ;  /* 0x000000ffff0d7224 */ /* 0x000fe400078e0a09 */
[----:B------:R-:W-:Y:S02]  /*2af0*/  IMAD R126, R5, R11, R126 ;  /* 0x0000000b057e7224 */ /* 0x000fe400078e027e */
[----:B------:R-:W-:-:S04]  /*2b00*/  IMAD.HI.U32 R9, R6, R128, RZ ;  /* 0x0000008006097227 */ /* 0x000fc800078e00ff */
        /* <DEDUP_REMOVED lines=9> */
[----:B------:R-:W-:Y:S02]  /*2ba0*/  IMAD R124, R5, R13, R124 ;  /* 0x0000000d057c7224 */ /* 0x000fe400078e027c */
[----:B------:R-:W-:-:S02]  /*2bb0*/  IMAD.MOV R13, RZ, RZ, -R9 ;  /* 0x000000ffff0d7224 */ /* 0x000fc400078e0a09 */
[----:B------:R-:W-:Y:S02]  /*2bc0*/  IMAD.MOV R11, RZ, RZ, -R11 ;  /* 0x000000ffff0b7224 */ /* 0x000fe400078e0a0b */
[----:B------:R-:W-:Y:S01]  /*2bd0*/  @!P6 IMAD.IADD R102, R102, 0x1, -R5 ;  /* 0x000000016666e824 */ /* 0x000fe200078e0a05 */
[----:B------:R-:W-:Y:S01]  /*2be0*/  ISETP.GT.U32.AND P6, PT, R5, R90, PT ;  /* 0x0000005a0500720c */ /* 0x000fe20003fc4070 */
[----:B------:R-:W-:-:S04]  /*2bf0*/  IMAD.HI.U32 R9, R6, R132, RZ ;  /* 0x0000008406097227 */ /* 0x000fc800078e00ff */
[--C-:B------:R-:W-:Y:S01]  /*2c00*/  @!P3 IMAD.IADD R110, R110, 0x1, -R5.reuse ;  /* 0x000000016e6eb824 */ /* 0x100fe200078e0a05 */
[C---:B------:R-:W-:Y:S01]  /*2c10*/  ISETP.GT.U32.AND P3, PT, R5.reuse, R98, PT ;  /* 0x000000620500720c */ /* 0x040fe20003f64070 */
[C---:B------:R-:W-:Y:S01]  /*2c20*/  IMAD R130, R5.reuse, R11, R130 ;  /* 0x0000000b05827224 */ /* 0x040fe200078e0282 */
[----:B------:R-:W-:Y:S01]  /*2c30*/  IABS R11, R21 ;  /* 0x00000015000b7213 */ /* 0x000fe20000000000 */
[----:B------:R-:W-:Y:S01]  /*2c40*/  @!P0 IMAD.IADD R114, R114, 0x1, -R5 ;  /* 0x0000000172728824 */ /* 0x000fe200078e0a05 */
[C---:B------:R-:W-:Y:S01]  /*2c50*/  ISETP.GT.U32.AND P0, PT, R5.reuse, R102, PT ;  /* 0x000000660500720c */ /* 0x040fe20003f04070 */
[----:B------:R-:W-:Y:S02]  /*2c60*/  IMAD.MOV R9, RZ, RZ, -R9 ;  /* 0x000000ffff097224 */ /* 0x000fe400078e0a09 */
[----:B------:R-:W-:Y:S01]  /*2c70*/  @!P2 IMAD.IADD R96, R96, 0x1, -R5 ;  /* 0x000000016060a824 */ /* 0x000fe200078e0a05 */
[C---:B------:R-:W-:Y:S01]  /*2c80*/  ISETP.GT.U32.AND P2, PT, R5.reuse, R108, PT ;  /* 0x0000006c0500720c */ /* 0x040fe20003f44070 */
[----:B------:R-:W-:-:S02]  /*2c90*/  IMAD R132, R5, R9, R132 ;  /* 0x0000000905847224 */ /* 0x000fc400078e0284 */
[----:B------:R-:W-:Y:S02]  /*2ca0*/  IMAD.MOV.U32 R9, RZ, RZ, R11 ;  /* 0x000000ffff097224 */ /* 0x000fe400078e000b */
[--C-:B------:R-:W-:Y:S01]  /*2cb0*/  @!P5 IMAD.IADD R92, R92, 0x1, -R5.reuse ;  /* 0x000000015c5cd824 */ /* 0x100fe200078e0a05 */
[C---:B------:R-:W-:Y:S01]  /*2cc0*/  ISETP.GT.U32.AND P5, PT, R5.reuse, R104, PT ;  /* 0x000000680500720c */ /* 0x040fe20003fa4070 */
[----:B------:R-:W-:Y:S01]  /*2cd0*/  @!P4 IMAD.IADD R94, R94, 0x1, -R5 ;  /* 0x000000015e5ec824 */ /* 0x000fe200078e0a05 */
[----:B------:R-:W-:Y:S01]  /*2ce0*/  ISETP.GT.U32.AND P4, PT, R5, R106, PT ;  /* 0x0000006a0500720c */ /* 0x000fe20003f84070 */
[----:B------:R-:W-:-:S04]  /*2cf0*/  IMAD.HI.U32 R6, R6, R9, RZ ;  /* 0x0000000906067227 */ /* 0x000fc800078e00ff */
[--C-:B------:R-:W-:Y:S01]  /*2d00*/  @!P3 IMAD.IADD R98, R98, 0x1, -R5.reuse ;  /* 0x000000016262b824 */ /* 0x100fe200078e0a05 */
[C---:B------:R-:W-:Y:S01]  /*2d10*/  ISETP.GT.U32.AND P3, PT, R5.reuse, R110, PT ;  /* 0x0000006e0500720c */ /* 0x040fe20003f64070 */
[--C-:B------:R-:W-:Y:S01]  /*2d20*/  @!P1 IMAD.IADD R112, R112, 0x1, -R5.reuse ;  /* 0x0000000170709824 */ /* 0x100fe200078e0a05 */
[C---:B------:R-:W-:Y:S01]  /*2d30*/  ISETP.GT.U32.AND P1, PT, R5.reuse, R100, PT ;  /* 0x000000640500720c */ /* 0x040fe20003f24070 */
[----:B------:R-:W-:Y:S02]  /*2d40*/  IMAD.MOV R6, RZ, RZ, -R6 ;  /* 0x000000ffff067224 */ /* 0x000fe400078e0a06 */
[--C-:B------:R-:W-:Y:S01]  /*2d50*/  @!P0 IMAD.IADD R102, R102, 0x1, -R5.reuse ;  /* 0x0000000166668824 */ /* 0x100fe200078e0a05 */
[C---:B------:R-:W-:Y:S01]  /*2d60*/  ISETP.GT.U32.AND P0, PT, R5.reuse, R116, PT ;  /* 0x000000740500720c */ /* 0x040fe20003f04070 */
[----:B------:R-:W-:Y:S01]  /*2d70*/  @!P6 IMAD.IADD R90, R90, 0x1, -R5 ;  /* 0x000000015a5ae824 */ /* 0x000fe200078e0a05 */
[C---:B------:R-:W-:Y:S01]  /*2d80*/  ISETP.GT.U32.AND P6, PT, R5.reuse, R112, PT ;  /* 0x000000700500720c */ /* 0x040fe20003fc4070 */
[----:B------:R-:W-:-:S02]  /*2d90*/  IMAD R118, R5, R15, R118 ;  /* 0x0000000f05767224 */ /* 0x000fc400078e0276 */
[C---:B------:R-:W-:Y:S01]  /*2da0*/  IMAD R6, R5.reuse, R6, R9 ;  /* 0x0000000605067224 */ /* 0x040fe200078e0209 */
[----:B------:R-:W-:Y:S01]  /*2db0*/  IABS R9, R173 ;  /* 0x000000ad00097213 */ /* 0x000fe20000000000 */
        /* <DEDUP_REMOVED lines=14> */
[----:B------:R-:W-:Y:S01]  /*2ea0*/  @!P6 IMAD.IADD R112, R112, 0x1, -R5 ;  /* 0x000000017070e824 */ /* 0x000fe200078e0a05 */
[C---:B------:R-:W-:Y:S01]  /*2eb0*/  ISETP.GT.U32.AND P6, PT, R5.reuse, R126, PT ;  /* 0x0000007e0500720c */ /* 0x040fe20003fc4070 */
[----:B------:R-:W-:Y:S01]  /*2ec0*/  IMAD R9, R4, R7, R9 ;  /* 0x0000000704097224 */ /* 0x000fe200078e0209 */
[----:B------:R-:W-:Y:S01]  /*2ed0*/  SHF.R.S32.HI R7, RZ, 0x1f, R2 ;  /* 0x0000001fff077819 */ /* 0x000fe20000011402 */
[--C-:B------:R-:W-:Y:S01]  /*2ee0*/  @!P2 IMAD.IADD R122, R122, 0x1, -R5.reuse ;  /* 0x000000017a7aa824 */ /* 0x100fe200078e0a05 */
[C---:B------:R-:W-:Y:S01]  /*2ef0*/  ISETP.GT.U32.AND P2, PT, R5.reuse, R116, PT ;  /* 0x000000740500720c */ /* 0x040fe20003f44070 */
[--C-:B------:R-:W-:Y:S01]  /*2f00*/  @!P5 IMAD.IADD R118, R118, 0x1, -R5.reuse ;  /* 0x000000017676d824 */ /* 0x100fe200078e0a05 */
[C---:B------:R-:W-:Y:S01]  /*2f10*/  ISETP.GT.U32.AND P5, PT, R5.reuse, R132, PT ;  /* 0x000000840500720c */ /* 0x040fe20003fa4070 */
[--C-:B------:R-:W-:Y:S01]  /*2f20*/  @!P4 IMAD.IADD R120, R120, 0x1, -R5.reuse ;  /* 0x000000017878c824 */ /* 0x100fe200078e0a05 */
[----:B------:R-:W-:Y:S01]  /*2f30*/  ISETP.GT.U32.AND P4, PT, R4, R9, PT ;  /* 0x000000090400720c */ /* 0x000fe20003f84070 */
[----:B------:R-:W-:Y:S01]  /*2f40*/  IMAD R128, R5, R13, R128 ;  /* 0x0000000d05807224 */ /* 0x000fe200078e0280 */
[----:B------:R-:W-:Y:S01]  /*2f50*/  LEA.HI R2, R7, R2, RZ, 0x6 ;  /* 0x0000000207027211 */ /* 0x000fe200078f30ff */
[--C-:B------:R-:W-:Y:S01]  /*2f60*/  @!P3 IMAD.IADD R124, R124, 0x1, -R5.reuse ;  /* 0x000000017c7cb824 */ /* 0x100fe200078e0a05 */
[C---:B------:R-:W-:Y:S01]  /*2f70*/  ISETP.GT.U32.AND P3, PT, R5.reuse, R118, PT ;  /* 0x000000760500720c */ /* 0x040fe20003f64070 */
[--C-:B------:R-:W-:Y:S01]  /*2f80*/  @!P1 IMAD.IADD R114, R114, 0x1, -R5.reuse ;  /* 0x0000000172729824 */ /* 0x100fe200078e0a05 */
[C---:B------:R-:W-:Y:S01]  /*2f90*/  ISETP.GT.U32.AND P1, PT, R5.reuse, R128, PT ;  /* 0x000000800500720c */ /* 0x040fe20003f24070 */
[--C-:B------:R-:W-:Y:S01]  /*2fa0*/  @!P0 IMAD.IADD R130, R130, 0x1, -R5.reuse ;  /* 0x0000000182828824 */ /* 0x100fe200078e0a05 */
[C---:B------:R-:W-:Y:S01]  /*2fb0*/  ISETP.GT.U32.AND P0, PT, R5.reuse, R122, PT ;  /* 0x0000007a0500720c */ /* 0x040fe20003f04070 */
[--C-:B------:R-:W-:Y:S01]  /*2fc0*/  @!P6 IMAD.IADD R126, R126, 0x1, -R5.reuse ;  /* 0x000000017e7ee824 */ /* 0x100fe200078e0a05 */
[----:B------:R-:W-:Y:S01]  /*2fd0*/  ISETP.GT.U32.AND P6, PT, R5, R6, PT ;  /* 0x000000060500720c */ /* 0x000fe20003fc4070 */
[--C-:B------:R-:W-:Y:S01]  /*2fe0*/  @!P2 IMAD.IADD R116, R116, 0x1, -R5.reuse ;  /* 0x000000017474a824 */ /* 0x100fe200078e0a05 */
[----:B------:R-:W-:Y:S01]  /*2ff0*/  SHF.R.S32.HI R2, RZ, 0x6, R2 ;  /* 0x00000006ff027819 */ /* 0x000fe20000011402 */
[----:B------:R-:W-:Y:S01]  /*3000*/  @!P4 IMAD.IADD R9, R9, 0x1, -R4 ;  /* 0x000000010909c824 */ /* 0x000fe200078e0a04 */
[----:B------:R-:W-:Y:S01]  /*3010*/  ISETP.GT.U32.AND P2, PT, R5, R126, PT ;  /* 0x0000007e0500720c */ /* 0x000fe20003f44070 */
[--C-:B------:R-:W-:Y:S01]  /*3020*/  @!P5 IMAD.IADD R132, R132, 0x1, -R5.reuse ;  /* 0x000000018484d824 */ /* 0x100fe200078e0a05 */
[----:B------:R-:W-:Y:S01]  /*3030*/  ISETP.GE.AND P4, PT, R173, RZ, PT ;  /* 0x000000ffad00720c */ /* 0x000fe20003f86270 */
[--C-:B------:R-:W-:Y:S01]  /*3040*/  @!P3 IMAD.IADD R118, R118, 0x1, -R5.reuse ;  /* 0x000000017676b824 */ /* 0x100fe200078e0a05 */
[----:B------:R-:W-:Y:S01]  /*3050*/  ISETP.GT.U32.AND P3, PT, R4, R9, PT ;  /* 0x000000090400720c */ /* 0x000fe20003f64070 */
[--C-:B------:R-:W-:Y:S01]  /*3060*/  @!P1 IMAD.IADD R128, R128, 0x1, -R5.reuse ;  /* 0x0000000180809824 */ /* 0x100fe200078e0a05 */
[C---:B------:R-:W-:Y:S01]  /*3070*/  ISETP.GT.U32.AND P1, PT, R5.reuse, R120, PT ;  /* 0x000000780500720c */ /* 0x040fe20003f24070 */
[--C-:B------:R-:W-:Y:S01]  /*3080*/  @!P0 IMAD.IADD R122, R122, 0x1, -R5.reuse ;  /* 0x000000017a7a8824 */ /* 0x100fe200078e0a05 */
[C---:B------:R-:W-:Y:S01]  /*3090*/  ISETP.GT.U32.AND P0, PT, R5.reuse, R130, PT ;  /* 0x000000820500720c */ /* 0x040fe20003f04070 */
[----:B------:R-:W-:Y:S01]  /*30a0*/  @!P6 IMAD.IADD R6, R6, 0x1, -R5 ;  /* 0x000000010606e824 */ /* 0x000fe200078e0a05 */
[----:B------:R-:W-:-:S02]  /*30b0*/  ISETP.GT.U32.AND P5, PT, R5, R124, PT ;  /* 0x0000007c0500720c */ /* 0x000fc40003fa4070 */
[----:B------:R-:W-:Y:S01]  /*30c0*/  ISETP.GT.U32.AND P6, PT, R5, R132, PT ;  /* 0x000000840500720c */ /* 0x000fe20003fc4070 */
[----:B------:R-:W-:Y:S01]  /*30d0*/  @!P2 IMAD.IADD R126, R126, 0x1, -R5 ;  /* 0x000000017e7ea824 */ /* 0x000fe200078e0a05 */
[----:B------:R-:W-:-:S03]  /*30e0*/  ISETP.NE.AND P2, PT, R76, RZ, PT ;  /* 0x000000ff4c00720c */ /* 0x000fc60003f45270 */
[----:B------:R-:W-:Y:S01]  /*30f0*/  @!P3 IMAD.IADD R9, R9, 0x1, -R4 ;  /* 0x000000010909b824 */ /* 0x000fe200078e0a04 */
[----:B------:R-:W-:Y:S01]  /*3100*/  ISETP.GE.AND P3, PT, R172, RZ, PT ;  /* 0x000000ffac00720c */ /* 0x000fe20003f66270 */
[--C-:B------:R-:W-:Y:S01]  /*3110*/  @!P1 IMAD.IADD R120, R120, 0x1, -R5.reuse ;  /* 0x0000000178789824 */ /* 0x100fe200078e0a05 */
[C---:B------:R-:W-:Y:S01]  /*3120*/  ISETP.GT.U32.AND P1, PT, R5.reuse, R128, PT ;  /* 0x000000800500720c */ /* 0x040fe20003f24070 */
[----:B------:R-:W-:Y:S01]  /*3130*/  @!P0 IMAD.IADD R130, R130, 0x1, -R5 ;  /* 0x0000000182828824 */ /* 0x000fe200078e0a05 */
[----:B------:R-:W-:Y:S01]  /*3140*/  ISETP.GE.AND P0, PT, R170, RZ, PT ;  /* 0x000000ffaa00720c */ /* 0x000fe20003f06270 */
[----:B------:R-:W-:Y:S02]  /*3150*/  IMAD.MOV.U32 R4, RZ, RZ, R9 ;  /* 0x000000ffff047224 */ /* 0x000fe400078e0009 */
[--C-:B------:R-:W-:Y:S01]  /*3160*/  @!P5 IMAD.IADD R124, R124, 0x1, -R5.reuse ;  /* 0x000000017c7cd824 */ /* 0x100fe200078e0a05 */
[----:B------:R-:W-:Y:S01]  /*3170*/  ISETP.GT.U32.AND P5, PT, R5, R6, PT ;  /* 0x000000060500720c */ /* 0x000fe20003fa4070 */
[----:B------:R-:W-:Y:S01]  /*3180*/  @!P4 IMAD.MOV R4, RZ, RZ, -R4 ;  /* 0x000000ffff04c224 */ /* 0x000fe200078e0a04 */
[----:B------:R-:W-:Y:S01]  /*3190*/  @!P2 LOP3.LUT R4, RZ, R76, RZ, 0x33, !PT ;  /* 0x0000004cff04a212 */ /* 0x000fe200078e33ff */
[--C-:B------:R-:W-:Y:S01]  /*31a0*/  @!P6 IMAD.IADD R132, R132, 0x1, -R5.reuse ;  /* 0x000000018484e824 */ /* 0x100fe200078e0a05 */
[----:B------:R-:W-:Y:S01]  /*31b0*/  ISETP.GE.AND P2, PT, R168, RZ, PT ;  /* 0x000000ffa800720c */ /* 0x000fe20003f46270 */
[----:B------:R-:W-:Y:S01]  /*31c0*/  @!P3 IMAD.MOV R8, RZ, RZ, -R8 ;  /* 0x000000ffff08b224 */ /* 0x000fe200078e0a08 */
[----:B------:R-:W-:Y:S01]  /*31d0*/  ISETP.GE.AND P4, PT, R169, RZ, PT ;  /* 0x000000ffa900720c */ /* 0x000fe20003f86270 */
[--C-:B------:R-:W-:Y:S01]  /*31e0*/  @!P1 IMAD.IADD R128, R128, 0x1, -R5.reuse ;  /* 0x0000000180809824 */ /* 0x100fe200078e0a05 */
[----:B------:R-:W-:Y:S01]  /*31f0*/  ISETP.GE.AND P1, PT, R171, RZ, PT ;  /* 0x000000ffab00720c */ /* 0x000fe20003f26270 */
[----:B------:R-:W-:Y:S01]  /*3200*/  @!P0 IMAD.MOV R12, RZ, RZ, -R12 ;  /* 0x000000ffff0c8224 */ /* 0x000fe200078e0a0c */
[----:B------:R-:W-:Y:S01]  /*3210*/  ISETP.GE.AND P0, PT, R164, RZ, PT ;  /* 0x000000ffa400720c */ /* 0x000fe20003f06270 */
[----:B------:R-:W-:Y:S01]  /*3220*/  IMAD R4, R4, UR4, RZ ;  /* 0x0000000404047c24 */ /* 0x000fe2000f8e02ff */
[----:B------:R-:W-:Y:S01]  /*3230*/  ISETP.GE.AND P3, PT, R166, RZ, PT ;  /* 0x000000ffa600720c */ /* 0x000fe20003f66270 */
[----:B------:R-:W-:Y:S01]  /*3240*/  @!P5 IMAD.IADD R6, R6, 0x1, -R5 ;  /* 0x000000010606d824 */ /* 0x000fe200078e0a05 */
[----:B------:R-:W-:Y:S01]  /*3250*/  ISETP.GE.AND P5, PT, R167, RZ, PT ;  /* 0x000000ffa700720c */ /* 0x000fe20003fa6270 */
[----:B------:R-:W-:-:S02]  /*3260*/  ULDC.64 UR4, c[0x0][0x210] ;  /* 0x0000840000047ab9 */ /* 0x000fc40000000a00 */
[----:B------:R-:W-:Y:S01]  /*3270*/  @!P2 IMAD.MOV R16, RZ, RZ, -R16 ;  /* 0x000000ffff10a224 */ /* 0x000fe200078e0a10 */
[----:B------:R-:W-:Y:S01]  /*3280*/  ISETP.GE.AND P2, PT, R162, RZ, PT ;  /* 0x000000ffa200720c */ /* 0x000fe20003f46270 */
        /* <DEDUP_REMOVED lines=9> */
[----:B------:R-:W-:-:S03]  /*3320*/  ISETP.GE.AND P5, PT, R161, RZ, PT ;  /* 0x000000ffa100720c */ /* 0x000fc60003fa6270 */
        /* <DEDUP_REMOVED lines=48> */
[----:B0-----:R-:W-:Y:S01]  /*3630*/  IMAD R133, R79, UR17, RZ ;  /* 0x000000114f857c24 */ /* 0x001fe2000f8e02ff */
[----:B------:R-:W-:Y:S01]  /*3640*/  SHF.R.S32.HI R79, RZ, 0x1f, R3 ;  /* 0x0000001fff4f7819 */ /* 0x000fe20000011403 */
        /* <DEDUP_REMOVED lines=11> */
[----:B------:R-:W-:-:S02]  /*3700*/  ISETP.GE.AND P5, PT, R127, RZ, PT ;  /* 0x000000ff7f00720c */ /* 0x000fc40003fa6270 */
[----:B------:R-:W-:Y:S01]  /*3710*/  LOP3.LUT R131, R0, 0x1a, RZ, 0xfc, !PT ;  /* 0x0000001a00837812 */ /* 0x000fe200078efcff */
        /* <DEDUP_REMOVED lines=40> */
[----:B------:R-:W-:Y:S01]  /*39a0*/  ISETP.NE.AND P2, PT, R77, RZ, PT ;  /* 0x000000ff4d00720c */ /* 0x000fe20003f45270 */
[----:B------:R-:W-:Y:S01]  /*39b0*/  @!P4 IMAD.MOV R124, RZ, RZ, -R124 ;  /* 0x000000ffff7cc224 */ /* 0x000fe200078e0a7c */
[----:B------:R-:W-:Y:S01]  /*39c0*/  LOP3.LUT R77, RZ, R77, RZ, 0x33, !PT ;  /* 0x0000004dff4d7212 */ /* 0x000fe200078e33ff */
[----:B------:R-:W-:Y:S01]  /*39d0*/  @!P1 IMAD.MOV R120, RZ, RZ, -R120 ;  /* 0x000000ffff789224 */ /* 0x000fe200078e0a78 */
[----:B------:R-:W-:Y:S01]  /*39e0*/  ISETP.GE.AND P1, PT, R23, RZ, PT ;  /* 0x000000ff1700720c */ /* 0x000fe20003f26270 */
[----:B------:R-:W-:Y:S01]  /*39f0*/  @!P0 IMAD.MOV R6, RZ, RZ, -R6 ;  /* 0x000000ffff068224 */ /* 0x000fe200078e0a06 */
[----:B------:R-:W-:Y:S01]  /*3a00*/  SEL R8, R77, R8, !P2 ;  /* 0x000000084d087207 */ /* 0x000fe20005000000 */
[----:B------:R-:W-:Y:S01]  /*3a10*/  @!P3 IMAD.MOV R130, RZ, RZ, -R130 ;  /* 0x000000ffff82b224 */ /* 0x000fe200078e0a82 */
[----:B------:R-:W-:Y:S01]  /*3a20*/  ISETP.GE.AND P4, PT, R19, RZ, PT ;  /* 0x000000ff1300720c */ /* 0x000fe20003f86270 */
[----:B------:R-:W-:Y:S01]  /*3a30*/  @!P5 IMAD.MOV R128, RZ, RZ, -R128 ;  /* 0x000000ffff80d224 */ /* 0x000fe200078e0a80 */
[----:B------:R-:W-:Y:S01]  /*3a40*/  LEA R5, P0, R4, UR4, 0x1 ;  /* 0x0000000404057c11 */ /* 0x000fe2000f8008ff */
[----:B------:R-:W-:Y:S01]  /*3a50*/  ULDC UR4, c[0x0][0x240] ;  /* 0x0000900000047ab9 */ /* 0x000fe20000000800 */
[C---:B------:R-:W-:Y:S01]  /*3a60*/  SEL R10, R77.reuse, R10, !P2 ;  /* 0x0000000a4d0a7207 */ /* 0x040fe20005000000 */
[----:B------:R-:W-:Y:S01]  /*3a70*/  IMAD R196, R8, UR4, RZ ;  /* 0x0000000408c47c24 */ /* 0x000fe2000f8e02ff */
[C---:B------:R-:W-:Y:S01]  /*3a80*/  SEL R18, R77.reuse, R18, !P2 ;  /* 0x000000124d127207 */ /* 0x040fe20005000000 */
[----:B------:R-:W-:Y:S01]  /*3a90*/  STL [R1+0x40], R5 ;  /* 0x0000400501007387 */ /* 0x000fe20000100800 */
[C---:B------:R-:W-:Y:S01]  /*3aa0*/  SEL R22, R77.reuse, R22, !P2 ;  /* 0x000000164d167207 */ /* 0x040fe20005000000 */
[----:B------:R-:W-:Y:S01]  /*3ab0*/  IMAD R202, R10, UR4, RZ ;  /* 0x000000040aca7c24 */ /* 0x000fe2000f8e02ff */
[C---:B------:R-:W-:Y:S01]  /*3ac0*/  SEL R12, R77.reuse, R12, !P2 ;  /* 0x0000000c4d0c7207 */ /* 0x040fe20005000000 */
[----:B------:R-:W-:Y:S01]  /*3ad0*/  IMAD R18, R18, UR4, RZ ;  /* 0x0000000412127c24 */ /* 0x000fe2000f8e02ff */
[----:B------:R-:W-:Y:S01]  /*3ae0*/  LEA.HI.X.SX32 R4, R4, UR5, 0x1, P0 ;  /* 0x0000000504047c11 */ /* 0x000fe200080f0eff */
[----:B------:R-:W-:Y:S01]  /*3af0*/  IMAD R22, R22, UR4, RZ ;  /* 0x0000000416167c24 */ /* 0x000fe2000f8e02ff */
[C---:B------:R-:W-:Y:S01]  /*3b00*/  SEL R24, R77.reuse, R24, !P2 ;  /* 0x000000184d187207 */ /* 0x040fe20005000000 */
[----:B------:R-:W-:Y:S01]  /*3b10*/  IMAD R194, R12, UR4, RZ ;  /* 0x000000040cc27c24 */ /* 0x000fe2000f8e02ff */
[C---:B------:R-:W-:Y:S01]  /*3b20*/  SEL R36, R77.reuse, R36, !P2 ;  /* 0x000000244d247207 */ /* 0x040fe20005000000 */
[----:B------:R0:W-:Y:S01]  /*3b30*/  STL [R1+0x3c], R4 ;  /* 0x00003c0401007387 */ /* 0x0001e20000100800 */
[----:B------:R-:W-:Y:S01]  /*3b40*/  LEA R11, P6, R196, UR10, 0x1 ;  /* 0x0000000ac40b7c11 */ /* 0x000fe2000f8c08ff */
[----:B------:R-:W-:Y:S01]  /*3b50*/  @!P1 IMAD.MOV R132, RZ, RZ, -R132 ;  /* 0x000000ffff849224 */ /* 0x000fe200078e0a84 */
[C---:B------:R-:W-:Y:S01]  /*3b60*/  SEL R14, R77.reuse, R14, !P2 ;  /* 0x0000000e4d0e7207 */ /* 0x040fe20005000000 */
[----:B------:R-:W-:Y:S01]  /*3b70*/  @!P4 IMAD.MOV R134, RZ, RZ, -R134 ;  /* 0x000000ffff86c224 */ /* 0x000fe200078e0a86 */
[C---:B------:R-:W-:Y:S01]  /*3b80*/  SEL R20, R77.reuse, R20, !P2 ;  /* 0x000000144d147207 */ /* 0x040fe20005000000 */
[----:B------:R-:W-:Y:S01]  /*3b90*/  IMAD R24, R24, UR4, RZ ;  /* 0x0000000418187c24 */ /* 0x000fe2000f8e02ff */
[C---:B------:R-:W-:Y:S01]  /*3ba0*/  SEL R26, R77.reuse, R26, !P2 ;  /* 0x0000001a4d1a7207 */ /* 0x040fe20005000000 */
[----:B------:R-:W-:Y:S01]  /*3bb0*/  IMAD R36, R36, UR4, RZ ;  /* 0x0000000424247c24 */ /* 0x000fe2000f8e02ff */
        /* <DEDUP_REMOVED lines=8> */
[----:B------:R-:W-:Y:S01]  /*3c40*/  SEL R50, R77, R50, !P2 ;  /* 0x000000324d327207 */ /* 0x000fe20005000000 */
[----:B------:R-:W-:Y:S01]  /*3c50*/  IMAD R221, R221, UR4, RZ ;  /* 0x00000004dddd7c24 */ /* 0x000fe2000f8e02ff */
[----:B------:R-:W-:Y:S01]  /*3c60*/  LEA R10, P5, R202, UR10, 0x1 ;  /* 0x0000000aca0a7c11 */ /* 0x000fe2000f8a08ff */
[----:B------:R-:W-:Y:S01]  /*3c70*/  IMAD R38, R38, UR4, RZ ;  /* 0x0000000426267c24 */ /* 0x000fe2000f8e02ff */
[----:B------:R-:W-:Y:S01]  /*3c80*/  LEA R6, P0, R18, UR10, 0x1 ;  /* 0x0000000a12067c11 */ /* 0x000fe2000f8008ff */
[----:B------:R-:W-:Y:S01]  /*3c90*/  IMAD R50, R50, UR4, RZ ;  /* 0x0000000432327c24 */ /* 0x000fe2000f8e02ff */
[----:B0-----:R-:W-:Y:S01]  /*3ca0*/  LEA R4, P6, R22, UR10, 0x1 ;  /* 0x0000000a16047c11 */ /* 0x001fe2000f8c08ff */
[----:B------:R-:W-:Y:S01]  /*3cb0*/  UMOV UR5, URZ ;  /* 0x0000003f00057c82 */ /* 0x000fe20008000000 */
[----:B------:R-:W-:-:S02]  /*3cc0*/  SEL R28, R77, R28, !P2 ;  /* 0x0000001c4d1c7207 */ /* 0x000fc40005000000 */
[C---:B------:R-:W-:Y:S02]  /*3cd0*/  SEL R40, R77.reuse, R40, !P2 ;  /* 0x000000284d287207 */ /* 0x040fe40005000000 */
[----:B------:R-:W-:Y:S01]  /*3ce0*/  LEA R9, P3, R194, UR10, 0x1 ;  /* 0x0000000ac2097c11 */ /* 0x000fe2000f8608ff */
[----:B------:R-:W-:Y:S01]  /*3cf0*/  IMAD R28, R28, UR4, RZ ;  /* 0x000000041c1c7c24 */ /* 0x000fe2000f8e02ff */
[----:B------:R-:W-:Y:S01]  /*3d00*/  SEL R30, R77, R30, !P2 ;  /* 0x0000001e4d1e7207 */ /* 0x000fe20005000000 */
[----:B------:R-:W-:Y:S01]  /*3d10*/  IMAD R40, R40, UR4, RZ ;  /* 0x0000000428287c24 */ /* 0x000fe2000f8e02ff */
[----:B------:R-:W-:Y:S02]  /*3d20*/  LEA.HI.X.SX32 R202, R202, UR11, 0x1, P5 ;  /* 0x0000000bcaca7c11 */ /* 0x000fe4000a8f0eff */
[----:B------:R-:W-:Y:S01]  /*3d30*/  LEA.HI.X.SX32 R190, R18, UR11, 0x1, P0 ;  /* 0x0000000b12be7c11 */ /* 0x000fe200080f0eff */
[----:B------:R-:W-:Y:S01]  /*3d40*/  IMAD R30, R30, UR4, RZ ;  /* 0x000000041e1e7c24 */ /* 0x000fe2000f8e02ff */
[----:B------:R-:W-:-:S02]  /*3d50*/  LEA.HI.X.SX32 R186, R22, UR11, 0x1, P6 ;  /* 0x0000000b16ba7c11 */ /* 0x000fc4000b0f0eff */
[C---:B------:R-:W-:Y:S02]  /*3d60*/  SEL R32, R77.reuse, R32, !P2 ;  /* 0x000000204d207207 */ /* 0x040fe40005000000 */
[C---:B------:R-:W-:Y:S02]  /*3d70*/  SEL R34, R77.reuse, R34, !P2 ;  /* 0x000000224d227207 */ /* 0x040fe40005000000 */
        /* <DEDUP_REMOVED lines=88> */
[----:B------:R-:W-:Y:S01]  /*4300*/  SEL R222, R77, R134, !P2 ;  /* 0x000000864dde7207 */ /* 0x000fe20005000000 */
[----:B------:R-:W-:Y:S01]  /*4310*/  IMAD R130, R130, UR4, RZ ;  /* 0x0000000482827c24 */ /* 0x000fe2000f8e02ff */
[----:B------:R-:W-:Y:S01]  /*4320*/  LEA R12, P5, R24, UR10, 0x1 ;  /* 0x0000000a180c7c11 */ /* 0x000fe2000f8a08ff */
[----:B------:R-:W-:Y:S01]  /*4330*/  IMAD R220, R220, UR4, RZ ;  /* 0x00000004dcdc7c24 */ /* 0x000fe2000f8e02ff */
[----:B------:R-:W-:Y:S01]  /*4340*/  LEA.HI.X.SX32 R194, R194, UR11, 0x1, P3 ;  /* 0x0000000bc2c27c11 */ /* 0x000fe200098f0eff */
[----:B------:R-:W-:Y:S01]  /*4350*/  IMAD R222, R222, UR4, RZ ;  /* 0x00000004dede7c24 */ /* 0x000fe2000f8e02ff */
[----:B------:R-:W-:Y:S01]  /*4360*/  LEA R18, P6, R36, UR10, 0x1 ;  /* 0x0000000a24127c11 */ /* 0x000fe2000f8c08ff */
[----:B------:R-:W-:Y:S01]  /*4370*/  UMOV UR4, URZ ;  /* 0x0000003f00047c82 */ /* 0x000fe20008000000 */
[----:B------:R-:W-:Y:S01]  /*4380*/  LEA R8, P2, R14, UR10, 0x1 ;  /* 0x0000000a0e087c11 */ /* 0x000fe2000f8408ff */
[----:B------:R-:W-:Y:S01]  /*4390*/  IMAD R134, R81, UR17, RZ ;  /* 0x0000001151867c24 */ /* 0x000fe2000f8e02ff */
[----:B------:R-:W-:Y:S01]  /*43a0*/  LEA R5, P4, R20, UR10, 0x1 ;  /* 0x0000000a14057c11 */ /* 0x000fe2000f8808ff */
[----:B------:R-:W-:Y:S01]  /*43b0*/  UIADD3.X UR9, UR4, 0x40000040, URZ, UP0, !UPT ;  /* 0x4000004004097890 */ /* 0x000fe200087fe43f */
[----:B------:R-:W-:-:S02]  /*43c0*/  LEA R13, P3, R26, UR10, 0x1 ;  /* 0x0000000a1a0d7c11 */ /* 0x000fc4000f8608ff */
[----:B------:R-:W-:Y:S02]  /*43d0*/  CS2R R76, SRZ ;  /* 0x00000000004c7805 */ /* 0x000fe4000001ff00 */
[----:B------:R-:W-:Y:S01]  /*43e0*/  LEA R7, P1, R16, UR10, 0x1 ;  /* 0x0000000a10077c11 */ /* 0x000fe2000f8208ff */
[----:B------:R-:W-:Y:S01]  /*43f0*/  UIADD3.64 UR20, UR8, 0x80, URZ ;  /* 0x0000008008147897 */ /* 0x000fe2000fffe03f */
[----:B------:R-:W-:Y:S01]  /*4400*/  LEA.HI.X.SX32 R200, R24, UR11, 0x1, P5 ;  /* 0x0000000b18c87c11 */ /* 0x000fe2000a8f0eff */
[----:B------:R-:W-:Y:S01]  /*4410*/  UIADD3.64 UR24, UR8, 0x100, URZ ;  /* 0x0000010008187897 */ /* 0x000fe2000fffe03f */
[----:B------:R-:W-:Y:S02]  /*4420*/  LEA.HI.X.SX32 R214, R36, UR11, 0x1, P6 ;  /* 0x0000000b24d67c11 */ /* 0x000fe4000b0f0eff */
[----:B------:R-:W-:Y:S02]  /*4430*/  CS2R R36, SRZ ;  /* 0x0000000000247805 */ /* 0x000fe4000001ff00 */
[----:B------:R-:W-:-:S02]  /*4440*/  LEA.HI.X.SX32 R201, R14, UR11, 0x1, P2 ;  /* 0x0000000b0ec97c11 */ /* 0x000fc400090f0eff */
[----:B------:R-:W-:Y:S02]  /*4450*/  LEA.HI.X.SX32 R188, R20, UR11, 0x1, P4 ;  /* 0x0000000b14bc7c11 */ /* 0x000fe4000a0f0eff */
[----:B------:R-:W-:Y:S02]  /*4460*/  LEA R19, P5, R38, UR10, 0x1 ;  /* 0x0000000a26137c11 */ /* 0x000fe4000f8a08ff */
[----:B------:R-:W-:Y:S02]  /*4470*/  LEA.HI.X.SX32 R184, R26, UR11, 0x1, P3 ;  /* 0x0000000b1ab87c11 */ /* 0x000fe400098f0eff */
[----:B------:R-:W-:Y:S02]  /*4480*/  CS2R R26, SRZ ;  /* 0x00000000001a7805 */ /* 0x000fe4000001ff00 */
[----:B------:R-:W-:Y:S02]  /*4490*/  LEA R225, P6, R50, UR10, 0x1 ;  /* 0x0000000a32e17c11 */ /* 0x000fe4000f8c08ff */
[----:B------:R-:W-:-:S02]  /*44a0*/  LEA R14, P2, R28, UR10, 0x1 ;  /* 0x0000000a1c0e7c11 */ /* 0x000fc4000f8408ff */
[----:B------:R-:W-:Y:S02]  /*44b0*/  LEA.HI.X.SX32 R192, R16, UR11, 0x1, P1 ;  /* 0x0000000b10c07c11 */ /* 0x000fe400088f0eff */
[----:B------:R-:W-:Y:S02]  /*44c0*/  LEA R20, P3, R40, UR10, 0x1 ;  /* 0x0000000a28147c11 */ /* 0x000fe4000f8608ff */
[----:B------:R-:W-:Y:S02]  /*44d0*/  LEA R15, P1, R30, UR10, 0x1 ;  /* 0x0000000a1e0f7c11 */ /* 0x000fe4000f8208ff */
[----:B------:R-:W-:Y:S02]  /*44e0*/  LEA.HI.X.SX32 R216, R38, UR11, 0x1, P5 ;  /* 0x0000000b26d87c11 */ /* 0x000fe4000a8f0eff */
[----:B------:R-:W-:Y:S02]  /*44f0*/  CS2R R38, SRZ ;  /* 0x0000000000267805 */ /* 0x000fe4000001ff00 */
[----:B------:R-:W-:-:S02]  /*4500*/  LEA.HI.X.SX32 R152, R50, UR11, 0x1, P6 ;  /* 0x0000000b32987c11 */ /* 0x000fc4000b0f0eff */
[----:B------:R-:W-:Y:S02]  /*4510*/  CS2R R50, SRZ ;  /* 0x0000000000327805 */ /* 0x000fe4000001ff00 */
[----:B------:R-:W-:Y:S02]  /*4520*/  LEA.HI.X.SX32 R206, R28, UR11, 0x1, P2 ;  /* 0x0000000b1cce7c11 */ /* 0x000fe400090f0eff */
[----:B------:R-:W-:Y:S02]  /*4530*/  CS2R R28, SRZ ;  /* 0x00000000001c7805 */ /* 0x000fe4000001ff00 */
[----:B------:R-:W-:Y:S02]  /*4540*/  LEA R226, P5, R52, UR10, 0x1 ;  /* 0x0000000a34e27c11 */ /* 0x000fe4000f8a08ff */
[----:B------:R-:W-:Y:S02]  /*4550*/  LEA.HI.X.SX32 R218, R40, UR11, 0x1, P3 ;  /* 0x0000000b28da7c11 */ /* 0x000fe400098f0eff */
[----:B------:R-:W-:-:S02]  /*4560*/  CS2R R40, SRZ ;  /* 0x0000000000287805 */ /* 0x000fc4000001ff00 */
[----:B------:R-:W-:Y:S02]  /*4570*/  LEA R232, P6, R64, UR10, 0x1 ;  /* 0x0000000a40e87c11 */ /* 0x000fe4000f8c08ff */
[----:B------:R-:W-:Y:S02]  /*4580*/  LEA R205, P2, R42, UR10, 0x1 ;  /* 0x0000000a2acd7c11 */ /* 0x000fe4000f8408ff */
[----:B------:R-:W-:Y:S02]  /*4590*/  LEA.HI.X.SX32 R208, R30, UR11, 0x1, P1 ;  /* 0x0000000b1ed07c11 */ /* 0x000fe400088f0eff */
[----:B------:R-:W-:Y:S02]  /*45a0*/  CS2R R30, SRZ ;  /* 0x00000000001e7805 */ /* 0x000fe4000001ff00 */
[----:B------:R-:W-:Y:S02]  /*45b0*/  LEA R227, P3, R54, UR10, 0x1 ;  /* 0x0000000a36e37c11 */ /* 0x000fe4000f8608ff */
[----:B------:R-:W-:-:S02]  /*45c0*/  LEA R16, P0, R32, UR10, 0x1 ;  /* 0x0000000a20107c11 */ /* 0x000fc4000f8008ff */
[----:B------:R-:W-:Y:S02]  /*45d0*/  LEA R203, P1, R44, UR10, 0x1 ;  /* 0x0000000a2ccb7c11 */ /* 0x000fe4000f8208ff */
[----:B------:R-:W-:Y:S02]  /*45e0*/  LEA R17, P4, R34, UR10, 0x1 ;  /* 0x0000000a22117c11 */ /* 0x000fe4000f8808ff */
[----:B------:R-:W-:Y:S02]  /*45f0*/  LEA.HI.X.SX32 R154, R52, UR11, 0x1, P5 ;  /* 0x0000000b349a7c11 */ /* 0x000fe4000a8f0eff */
[----:B------:R-:W-:Y:S02]  /*4600*/  CS2R R52, SRZ ;  /* 0x0000000000347805 */ /* 0x000fe4000001ff00 */
[----:B------:R-:W-:Y:S02]  /*4610*/  LEA.HI.X.SX32 R166, R64, UR11, 0x1, P6 ;  /* 0x0000000b40a67c11 */ /* 0x000fe4000b0f0eff */
[----:B------:R-:W-:-:S02]  /*4620*/  CS2R R64, SRZ ;  /* 0x0000000000407805 */ /* 0x000fc4000001ff00 */
[----:B------:R-:W-:Y:S02]  /*4630*/  LEA.HI.X.SX32 R204, R42, UR11, 0x1, P2 ;  /* 0x0000000b2acc7c11 */ /* 0x000fe400090f0eff */
[----:B------:R-:W-:Y:S02]  /*4640*/  CS2R R42, SRZ ;  /* 0x00000000002a7805 */ /* 0x000fe4000001ff00 */
[----:B------:R-:W-:Y:S02]  /*4650*/  LEA R233, P5, R66, UR10, 0x1 ;  /* 0x0000000a42e97c11 */ /* 0x000fe4000f8a08ff */
[----:B------:R-:W-:Y:S02]  /*4660*/  LEA.HI.X.SX32 R156, R54, UR11, 0x1, P3 ;  /* 0x0000000b369c7c11 */ /* 0x000fe400098f0eff */
[----:B------:R-:W-:Y:S02]  /*4670*/  CS2R R54, SRZ ;  /* 0x0000000000367805 */ /* 0x000fe4000001ff00 */
[----:B------:R-:W-:-:S02]  /*4680*/  LEA R239, P6, R80, UR10, 0x1 ;  /* 0x0000000a50ef7c11 */ /* 0x000fc4000f8c08ff */
[----:B------:R-:W-:Y:S02]  /*4690*/  LEA.HI.X.SX32 R210, R32, UR11, 0x1, P0 ;  /* 0x0000000b20d27c11 */ /* 0x000fe400080f0eff */
[----:B------:R-:W-:Y:S02]  /*46a0*/  CS2R R32, SRZ ;  /* 0x0000000000207805 */ /* 0x000fe4000001ff00 */
[----:B------:R-:W-:Y:S02]  /*46b0*/  LEA R228, P2, R56, UR10, 0x1 ;  /* 0x0000000a38e47c11 */ /* 0x000fe4000f8408ff */
[----:B------:R-:W-:Y:S02]  /*46c0*/  LEA.HI.X.SX32 R146, R44, UR11, 0x1, P1 ;  /* 0x0000000b2c927c11 */ /* 0x000fe400088f0eff */
[----:B------:R-:W-:Y:S02]  /*46d0*/  CS2R R44, SRZ ;  /* 0x00000000002c7805 */ /* 0x000fe4000001ff00 */
[----:B------:R-:W-:-:S02]  /*46e0*/  LEA R234, P3, R68, UR10, 0x1 ;  /* 0x0000000a44ea7c11 */ /* 0x000fc4000f8608ff */
[----:B------:R-:W-:Y:S02]  /*46f0*/  LEA R223, P0, R46, UR10, 0x1 ;  /* 0x0000000a2edf7c11 */ /* 0x000fe4000f8008ff */
[----:B------:R-:W-:Y:S02]  /*4700*/  LEA.HI.X.SX32 R212, R34, UR11, 0x1, P4 ;  /* 0x0000000b22d47c11 */ /* 0x000fe4000a0f0eff */
[----:B------:R-:W-:Y:S02]  /*4710*/  CS2R R34, SRZ ;  /* 0x0000000000227805 */ /* 0x000fe4000001ff00 */
[----:B------:R-:W-:Y:S02]  /*4720*/  LEA R229, P1, R58, UR10, 0x1 ;  /* 0x0000000a3ae57c11 */ /* 0x000fe4000f8208ff */
[----:B------:R-:W-:Y:S02]  /*4730*/  LEA R224, P4, R48, UR10, 0x1 ;  /* 0x0000000a30e07c11 */ /* 0x000fe4000f8808ff */
[----:B------:R-:W-:-:S02]  /*4740*/  LEA.HI.X.SX32 R168, R66, UR11, 0x1, P5 ;  /* 0x0000000b42a87c11 */ /* 0x000fc4000a8f0eff */
[----:B------:R-:W-:Y:S02]  /*4750*/  CS2R R66, SRZ ;  /* 0x0000000000427805 */ /* 0x000fe4000001ff00 */
[----:B------:R-:W-:Y:S02]  /*4760*/  LEA.HI.X.SX32 R91, R80, UR11, 0x1, P6 ;  /* 0x0000000b505b7c11 */ /* 0x000fe4000b0f0eff */
[----:B------:R-:W-:Y:S02]  /*4770*/  LEA.HI.X.SX32 R158, R56, UR11, 0x1, P2 ;  /* 0x0000000b389e7c11 */ /* 0x000fe400090f0eff */
[----:B------:R-:W-:Y:S02]  /*4780*/  CS2R R56, SRZ ;  /* 0x0000000000387805 */ /* 0x000fe4000001ff00 */
[----:B------:R-:W-:Y:S02]  /*4790*/  LEA R240, P5, R82, UR10, 0x1 ;  /* 0x0000000a52f07c11 */ /* 0x000fe4000f8a08ff */
[----:B------:R-:W-:-:S02]  /*47a0*/  LEA.HI.X.SX32 R170, R68, UR11, 0x1, P3 ;  /* 0x0000000b44aa7c11 */ /* 0x000fc400098f0eff */
[----:B------:R-:W-:Y:S02]  /*47b0*/  CS2R R68, SRZ ;  /* 0x0000000000447805 */ /* 0x000fe4000001ff00 */
[----:B------:R-:W-:Y:S02]  /*47c0*/  LEA R246, P6, R94, UR10, 0x1 ;  /* 0x0000000a5ef67c11 */ /* 0x000fe4000f8c08ff */
[----:B------:R-:W-:Y:S02]  /*47d0*/  LEA.HI.X.SX32 R148, R46, UR11, 0x1, P0 ;  /* 0x0000000b2e947c11 */ /* 0x000fe400080f0eff */
[----:B------:R-:W-:Y:S02]  /*47e0*/  CS2R R46, SRZ ;  /* 0x00000000002e7805 */ /* 0x000fe4000001ff00 */
[----:B------:R-:W-:Y:S02]  /*47f0*/  LEA R235, P2, R70, UR10, 0x1 ;  /* 0x0000000a46eb7c11 */ /* 0x000fe4000f8408ff */
[----:B------:R-:W-:-:S02]  /*4800*/  LEA.HI.X.SX32 R160, R58, UR11, 0x1, P1 ;  /* 0x0000000b3aa07c11 */ /* 0x000fc400088f0eff */
[----:B------:R-:W-:Y:S02]  /*4810*/  CS2R R58, SRZ ;  /* 0x00000000003a7805 */ /* 0x000fe4000001ff00 */
[----:B------:R-:W-:Y:S02]  /*4820*/  LEA R241, P3, R84, UR10, 0x1 ;  /* 0x0000000a54f17c11 */ /* 0x000fe4000f8608ff */
[----:B------:R-:W-:Y:S02]  /*4830*/  LEA R230, P0, R60, UR10, 0x1 ;  /* 0x0000000a3ce67c11 */ /* 0x000fe4000f8008ff */
[----:B------:R-:W-:Y:S02]  /*4840*/  LEA.HI.X.SX32 R150, R48, UR11, 0x1, P4 ;  /* 0x0000000b30967c11 */ /* 0x000fe4000a0f0eff */
[----:B------:R-:W-:Y:S02]  /*4850*/  CS2R R48, SRZ ;  /* 0x0000000000307805 */ /* 0x000fe4000001ff00 */
[----:B------:R-:W-:-:S02]  /*4860*/  LEA R236, P1, R72, UR10, 0x1 ;  /* 0x0000000a48ec7c11 */ /* 0x000fc4000f8208ff */
[----:B------:R-:W-:Y:S02]  /*4870*/  LEA R231, P4, R62, UR10, 0x1 ;  /* 0x0000000a3ee77c11 */ /* 0x000fe4000f8808ff */
[----:B------:R-:W-:Y:S02]  /*4880*/  LEA.HI.X.SX32 R90, R82, UR11, 0x1, P5 ;  /* 0x0000000b525a7c11 */ /* 0x000fe4000a8f0eff */
[----:B------:R-:W-:Y:S02]  /*4890*/  LEA.HI.X.SX32 R94, R94, UR11, 0x1, P6 ;  /* 0x0000000b5e5e7c11 */ /* 0x000fe4000b0f0eff */
[----:B------:R-:W-:Y:S02]  /*48a0*/  LEA.HI.X.SX32 R172, R70, UR11, 0x1, P2 ;  /* 0x0000000b46ac7c11 */ /* 0x000fe400090f0eff */
[----:B------:R-:W-:Y:S02]  /*48b0*/  CS2R R70, SRZ ;  /* 0x0000000000467805 */ /* 0x000fe4000001ff00 */
[----:B------:R-:W-:-:S02]  /*48c0*/  LEA R247, P5, R96, UR10, 0x1 ;  /* 0x0000000a60f77c11 */ /* 0x000fc4000f8a08ff */
[----:B------:R-:W-:Y:S02]  /*48d0*/  LEA.HI.X.SX32 R89, R84, UR11, 0x1, P3 ;  /* 0x0000000b54597c11 */ /* 0x000fe400098f0eff */
[----:B------:R-:W-:Y:S02]  /*48e0*/  LEA R95, P6, R108, UR10, 0x1 ;  /* 0x0000000a6c5f7c11 */ /* 0x000fe4000f8c08ff */
[----:B------:R-:W-:Y:S02]  /*48f0*/  LEA.HI.X.SX32 R162, R60, UR11, 0x1, P0 ;  /* 0x0000000b3ca27c11 */ /* 0x000fe400080f0eff */
[----:B------:R-:W-:Y:S02]  /*4900*/  CS2R R60, SRZ ;  /* 0x00000000003c7805 */ /* 0x000fe4000001ff00 */
[----:B------:R-:W-:Y:S01]  /*4910*/  LEA R242, P2, R86, UR10, 0x1 ;  /* 0x0000000a56f27c11 */ /* 0x000fe2000f8408ff */
[----:B------:R0:W-:Y:S01]  /*4920*/  STL [R1], R95 ;  /* 0x0000005f01007387 */ /* 0x0001e20000100800 */
        /* <DEDUP_REMOVED lines=10> */
[----:B------:R-:W-:Y:S02]  /*49d0*/  LEA R97, P5, R110, UR10, 0x1 ;  /* 0x0000000a6e617c11 */ /* 0x000fe4000f8a08ff */
[----:B------:R-:W-:Y:S02]  /*49e0*/  LEA.HI.X.SX32 R98, R98, UR11, 0x1, P3 ;  /* 0x0000000b62627c11 */ /* 0x000fe400098f0eff */
[----:B------:R-:W-:Y:S01]  /*49f0*/  LEA.HI.X.SX32 R93, R74, UR11, 0x1, P0 ;  /* 0x0000000b4a5d7c11 */ /* 0x000fe200080f0eff */
[----:B------:R1:W-:Y:S01]  /*4a00*/  STL [R1+0x4], R97 ;  /* 0x0000046101007387 */ /* 0x0003e20000100800 */
[----:B------:R-:W-:-:S02]  /*4a10*/  LEA R249, P2, R100, UR10, 0x1 ;  /* 0x0000000a64f97c11 */ /* 0x000fc4000f8408ff */
[----:B------:R-:W-:Y:S02]  /*4a20*/  CS2R R74, SRZ ;  /* 0x00000000004a7805 */ /* 0x000fe4000001ff00 */
[----:B------:R-:W-:Y:S02]  /*4a30*/  LEA.HI.X.SX32 R23, R23, UR11, 0x1, P1 ;  /* 0x0000000b17177c11 */ /* 0x000fe400088f0eff */
[----:B0-----:R-:W-:Y:S02]  /*4a40*/  LEA R95, P3, R112, UR10, 0x1 ;  /* 0x0000000a705f7c11 */ /* 0x001fe4000f8608ff */
[----:B------:R-:W-:Y:S02]  /*4a50*/  LEA R244, P0, R21, UR10, 0x1 ;  /* 0x0000000a15f47c11 */ /* 0x000fe4000f8008ff */
[----:B------:R-:W-:Y:S01]  /*4a60*/  LEA.HI.X.SX32 R92, R78, UR11, 0x1, P4 ;  /* 0x0000000b4e5c7c11 */ /* 0x000fe2000a0f0eff */
[----:B------:R0:W-:Y:S01]  /*4a70*/  STL [R1+0x8], R95 ;  /* 0x0000085f01007387 */ /* 0x0001e20000100800 */
[----:B------:R-:W-:-:S02]  /*4a80*/  LEA R250, P1, R102, UR10, 0x1 ;  /* 0x0000000a66fa7c11 */ /* 0x000fc4000f8208ff */
[----:B------:R-:W-:Y:S02]  /*4a90*/  LEA R245, P4, R25, UR10, 0x1 ;  /* 0x0000000a19f57c11 */ /* 0x000fe4000f8808ff */
[----:B------:R-:W-:Y:S02]  /*4aa0*/  LEA.HI.X.SX32 R100, R100, UR11, 0x1, P2 ;  /* 0x0000000b64647c11 */ /* 0x000fe400090f0eff */
[----:B------:R-:W-:Y:S02]  /*4ab0*/  LEA.HI.X.SX32 R22, R21, UR11, 0x1, P0 ;  /* 0x0000000b15167c11 */ /* 0x000fe400080f0eff */
[----:B-1----:R-:W-:Y:S02]  /*4ac0*/  LEA R97, P2, R114, UR10, 0x1 ;  /* 0x0000000a72617c11 */ /* 0x002fe4000f8408ff */
[----:B------:R-:W-:Y:S02]  /*4ad0*/  LEA.HI.X.SX32 R102, R102, UR11, 0x1, P1 ;  /* 0x0000000b66667c11 */ /* 0x000fe400088f0eff */
[----:B------:R-:W-:Y:S01]  /*4ae0*/  LEA R251, P0, R104, UR10, 0x1 ;  /* 0x0000000a68fb7c11 */ /* 0x000fe2000f8008ff */
[----:B------:R1:W-:Y:S01]  /*4af0*/  STL [R1+0xc], R97 ;  /* 0x00000c6101007387 */ /* 0x0003e20000100800 */
[----:B------:R-:W-:-:S02]  /*4b00*/  LEA.HI.X.SX32 R21, R25, UR11, 0x1, P4 ;  /* 0x0000000b19157c11 */ /* 0x000fc4000a0f0eff */
[----:B------:R-:W-:Y:S02]  /*4b10*/  CS2R R24, SRZ ;  /* 0x0000000000187805 */ /* 0x000fe4000001ff00 */
[----:B0-----:R-:W-:Y:S02]  /*4b20*/  LEA R95, P1, R116, UR10, 0x1 ;  /* 0x0000000a745f7c11 */ /* 0x001fe4000f8208ff */
[----:B------:R-:W-:Y:S02]  /*4b30*/  LEA R252, P4, R106, UR10, 0x1 ;  /* 0x0000000a6afc7c11 */ /* 0x000fe4000f8808ff */
[----:B------:R-:W-:Y:S01]  /*4b40*/  LEA.HI.X.SX32 R104, R104, UR11, 0x1, P0 ;  /* 0x0000000b68687c11 */ /* 0x000fe200080f0eff */
[----:B------:R0:W-:Y:S01]  /*4b50*/  STL [R1+0x10], R95 ;  /* 0x0000105f01007387 */ /* 0x0001e20000100800 */
[----:B------:R-:W-:Y:S02]  /*4b60*/  LEA.HI.X.SX32 R106, R106, UR11, 0x1, P4 ;  /* 0x0000000b6a6a7c11 */ /* 0x000fe4000a0f0eff */
[----:B-1----:R-:W-:-:S02]  /*4b70*/  LEA R97, P0, R118, UR10, 0x1 ;  /* 0x0000000a76617c11 */ /* 0x002fc4000f8008ff */
[----:B------:R-:W-:Y:S02]  /*4b80*/  LEA.HI.X.SX32 R108, R108, UR11, 0x1, P6 ;  /* 0x0000000b6c6c7c11 */ /* 0x000fe4000b0f0eff */
[----:B------:R-:W-:Y:S01]  /*4b90*/  LEA.HI.X.SX32 R110, R110, UR11, 0x1, P5 ;  /* 0x0000000b6e6e7c11 */ /* 0x000fe2000a8f0eff */
[----:B------:R1:W-:Y:S01]  /*4ba0*/  STL [R1+0x14], R97 ;  /* 0x0000146101007387 */ /* 0x0003e20000100800 */
[----:B------:R-:W-:Y:S02]  /*4bb0*/  LEA.HI.X.SX32 R112, R112, UR11, 0x1, P3 ;  /* 0x0000000b70707c11 */ /* 0x000fe400098f0eff */
[----:B0-----:R-:W-:Y:S02]  /*4bc0*/  LEA R95, P4, R120, UR10, 0x1 ;  /* 0x0000000a785f7c11 */ /* 0x001fe4000f8808ff */
[----:B------:R-:W-:Y:S02]  /*4bd0*/  LEA.HI.X.SX32 R114, R114, UR11, 0x1, P2 ;  /* 0x0000000b72727c11 */ /* 0x000fe400090f0eff */
[----:B------:R-:W-:Y:S01]  /*4be0*/  LEA.HI.X.SX32 R116, R116, UR11, 0x1, P1 ;  /* 0x0000000b74747c11 */ /* 0x000fe200088f0eff */
[----:B------:R0:W-:Y:S01]  /*4bf0*/  STL [R1+0x18], R95 ;  /* 0x0000185f01007387 */ /* 0x0001e20000100800 */
[----:B------:R-:W-:-:S02]  /*4c00*/  LEA.HI.X.SX32 R118, R118, UR11, 0x1, P0 ;  /* 0x0000000b76767c11 */ /* 0x000fc400080f0eff */
[----:B-1----:R-:W-:Y:S02]  /*4c10*/  LEA R97, P6, R122, UR10, 0x1 ;  /* 0x0000000a7a617c11 */ /* 0x002fe4000f8c08ff */
[----:B------:R-:W-:Y:S02]  /*4c20*/  LEA.HI.X.SX32 R120, R120, UR11, 0x1, P4 ;  /* 0x0000000b78787c11 */ /* 0x000fe4000a0f0eff */
[----:B------:R-:W-:Y:S01]  /*4c30*/  LEA.HI.X.SX32 R122, R122, UR11, 0x1, P6 ;  /* 0x0000000b7a7a7c11 */ /* 0x000fe2000b0f0eff */
[----:B------:R1:W-:Y:S01]  /*4c40*/  STL [R1+0x1c], R97 ;  /* 0x00001c6101007387 */ /* 0x0003e20000100800 */
[----:B------:R-:W-:Y:S02]  /*4c50*/  LOP3.LUT R82, R0, 0x34, RZ, 0xfc, !PT ;  /* 0x0000003400527812 */ /* 0x000fe400078efcff */
[----:B0-----:R-:W-:Y:S02]  /*4c60*/  LEA R95, P5, R124, UR10, 0x1 ;  /* 0x0000000a7c5f7c11 */ /* 0x001fe4000f8a08ff */
[----:B------:R-:W-:Y:S01]  /*4c70*/  LOP3.LUT R80, R0, 0x38, RZ, 0xfc, !PT ;  /* 0x0000003800507812 */ /* 0x000fe200078efcff */
[----:B------:R-:W-:Y:S01]  /*4c80*/  IMAD R133, R82, UR17, RZ ;  /* 0x0000001152857c24 */ /* 0x000fe2000f8e02ff */
[C---:B------:R-:W-:Y:S01]  /*4c90*/  LOP3.LUT R103, R0.reuse, 0x20, RZ, 0xfc, !PT ;  /* 0x0000002000677812 */ /* 0x040fe200078efcff */
[----:B------:R0:W-:Y:S01]  /*4ca0*/  STL [R1+0x20], R95 ;  /* 0x0000205f01007387 */ /* 0x0001e20000100800 */
[----:B------:R-:W-:Y:S01]  /*4cb0*/  LOP3.LUT R105, R0, 0x1e, RZ, 0xfc, !PT ;  /* 0x0000001e00697812 */ /* 0x000fe200078efcff */
[----:B------:R-:W-:Y:S01]  /*4cc0*/  IMAD R133, R85, UR17, RZ ;  /* 0x0000001155857c24 */ /* 0x000fe2000f8e02ff */
[----:B-1----:R-:W-:Y:S01]  /*4cd0*/  LEA R97, P3, R126, UR10, 0x1 ;  /* 0x0000000a7e617c11 */ /* 0x002fe2000f8608ff */
[----:B------:R-:W-:Y:S01]  /*4ce0*/  IMAD R135, R80, UR17, RZ ;  /* 0x0000001150877c24 */ /* 0x000fe2000f8e02ff */
[C---:B------:R-:W-:Y:S01]  /*4cf0*/  LOP3.LUT R84, R0.reuse, 0x30, RZ, 0xfc, !PT ;  /* 0x0000003000547812 */ /* 0x040fe200078efcff */
[----:B------:R-:W-:Y:S01]  /*4d00*/  IMAD R135, R83, UR17, RZ ;  /* 0x0000001153877c24 */ /* 0x000fe2000f8e02ff */
[C---:B------:R-:W-:Y:S01]  /*4d10*/  LOP3.LUT R132, R0.reuse, 0x1c, RZ, 0xfc, !PT ;  /* 0x0000001c00847812 */ /* 0x040fe200078efcff */
[----:B------:R1:W-:Y:S01]  /*4d20*/  STL [R1+0x24], R97 ;  /* 0x0000246101007387 */ /* 0x0003e20000100800 */
[----:B------:R-:W-:Y:S01]  /*4d30*/  LOP3.LUT R86, R0, 0x2c, RZ, 0xfc, !PT ;  /* 0x0000002c00567812 */ /* 0x000fe200078efcff */
[----:B------:R-:W-:Y:S01]  /*4d40*/  IMAD R134, R84, UR17, RZ ;  /* 0x0000001154867c24 */ /* 0x000fe2000f8e02ff */
[----:B0-----:R-:W-:Y:S01]  /*4d50*/  LEA R95, P2, R128, UR10, 0x1 ;  /* 0x0000000a805f7c11 */ /* 0x001fe2000f8408ff */
[----:B------:R-:W-:Y:S01]  /*4d60*/  IMAD R134, R87, UR17, RZ ;  /* 0x0000001157867c24 */ /* 0x000fe2000f8e02ff */
[----:B------:R-:W-:Y:S01]  /*4d70*/  LOP3.LUT R127, R0, 0x16, RZ, 0xfc, !PT ;  /* 0x00000016007f7812 */ /* 0x000fe200078efcff */
[----:B------:R-:W-:Y:S01]  /*4d80*/  IMAD R135, R86, UR17, RZ ;  /* 0x0000001156877c24 */ /* 0x000fe2000f8e02ff */
[C---:B------:R-:W-:Y:S01]  /*4d90*/  LOP3.LUT R129, R0.reuse, 0x18, RZ, 0xfc, !PT ;  /* 0x0000001800817812 */ /* 0x040fe200078efcff */
[----:B------:R0:W-:Y:S01]  /*4da0*/  STL [R1+0x28], R95 ;  /* 0x0000285f01007387 */ /* 0x0001e20000100800 */
[----:B------:R-:W-:-:S02]  /*4db0*/  LOP3.LUT R119, R0, 0xe, RZ, 0xfc, !PT ;  /* 0x0000000e00777812 */ /* 0x000fc400078efcff */
[----:B------:R-:W-:Y:S02]  /*4dc0*/  CS2R R80, SRZ ;  /* 0x0000000000507805 */ /* 0x000fe4000001ff00 */
[----:B-1----:R-:W-:Y:S02]  /*4dd0*/  LEA R97, P1, R130, UR10, 0x1 ;  /* 0x0000000a82617c11 */ /* 0x002fe4000f8208ff */
[----:B------:R-:W-:Y:S02]  /*4de0*/  CS2R R82, SRZ ;  /* 0x0000000000527805 */ /* 0x000fe4000001ff00 */
[C---:B------:R-:W-:Y:S02]  /*4df0*/  LOP3.LUT R121, R0.reuse, 0x10, RZ, 0xfc, !PT ;  /* 0x0000001000797812 */ /* 0x040fe400078efcff */
[----:B------:R-:W-:Y:S02]  /*4e00*/  CS2R R84, SRZ ;  /* 0x0000000000547805 */ /* 0x000fe4000001ff00 */
[C---:B------:R-:W-:Y:S01]  /*4e10*/  LOP3.LUT R123, R0.reuse, 0x12, RZ, 0xfc, !PT ;  /* 0x00000012007b7812 */ /* 0x040fe200078efcff */
[----:B------:R1:W-:Y:S01]  /*4e20*/  STL [R1+0x2c], R97 ;  /* 0x00002c6101007387 */ /* 0x0003e20000100800 */
[----:B------:R-:W-:-:S02]  /*4e30*/  LOP3.LUT R113, R0, 0x8, RZ, 0xfc, !PT ;  /* 0x0000000800717812 */ /* 0x000fc400078efcff */
[----:B------:R-:W-:Y:S02]  /*4e40*/  CS2R R86, SRZ ;  /* 0x0000000000567805 */ /* 0x000fe4000001ff00 */
[----:B0-----:R-:W-:Y:S02]  /*4e50*/  LEA R95, P0, R220, UR10, 0x1 ;  /* 0x0000000adc5f7c11 */ /* 0x001fe4000f8008ff */
[C---:B------:R-:W-:Y:S02]  /*4e60*/  LOP3.LUT R115, R0.reuse, 0xa, RZ, 0xfc, !PT ;  /* 0x0000000a00737812 */ /* 0x040fe400078efcff */
[C---:B------:R-:W-:Y:S01]  /*4e70*/  LOP3.LUT R117, R0.reuse, 0xc, RZ, 0xfc, !PT ;  /* 0x0000000c00757812 */ /* 0x040fe200078efcff */
[----:B------:R0:W-:Y:S01]  /*4e80*/  STL [R1+0x30], R95 ;  /* 0x0000305f01007387 */ /* 0x0001e20000100800 */
[----:B------:R-:W-:Y:S02]  /*4e90*/  LOP3.LUT R107, R0, 0x2, RZ, 0xfc, !PT ;  /* 0x00000002006b7812 */ /* 0x000fe400078efcff */
[----:B-1----:R-:W-:-:S02]  /*4ea0*/  LEA R97, P4, R221, UR10, 0x1 ;  /* 0x0000000add617c11 */ /* 0x002fc4000f8808ff */
[C---:B------:R-:W-:Y:S02]  /*4eb0*/  LOP3.LUT R109, R0.reuse, 0x4, RZ, 0xfc, !PT ;  /* 0x00000004006d7812 */ /* 0x040fe400078efcff */
[----:B------:R-:W-:Y:S01]  /*4ec0*/  LOP3.LUT R111, R0, 0x6, RZ, 0xfc, !PT ;  /* 0x00000006006f7812 */ /* 0x000fe200078efcff */
[----:B------:R1:W-:Y:S01]  /*4ed0*/  STL [R1+0x34], R97 ;  /* 0x0000346101007387 */ /* 0x0003e20000100800 */
[----:B------:R-:W-:Y:S02]  /*4ee0*/  LEA.HI.X.SX32 R124, R124, UR11, 0x1, P5 ;  /* 0x0000000b7c7c7c11 */ /* 0x000fe4000a8f0eff */
[----:B0-----:R-:W-:Y:S01]  /*4ef0*/  LEA R95, P6, R222, UR10, 0x1 ;  /* 0x0000000ade5f7c11 */ /* 0x001fe2000f8c08ff */
[----:B------:R-:W-:Y:S01]  /*4f00*/  UIADD3 UR10, UP1, UR6, 0x2, URZ ;  /* 0x00000002060a7890 */ /* 0x000fe2000ff3e03f */
[----:B------:R-:W-:Y:S02]  /*4f10*/  LEA.HI.X.SX32 R126, R126, UR11, 0x1, P3 ;  /* 0x0000000b7e7e7c11 */ /* 0x000fe400098f0eff */
[----:B------:R-:W-:Y:S01]  /*4f20*/  LEA.HI.X.SX32 R128, R128, UR11, 0x1, P2 ;  /* 0x0000000b80807c11 */ /* 0x000fe200090f0eff */
[----:B------:R0:W-:Y:S01]  /*4f30*/  STL [R1+0x38], R95 ;  /* 0x0000385f01007387 */ /* 0x0001e20000100800 */
[----:B------:R-:W-:-:S02]  /*4f40*/  LEA.HI.X.SX32 R130, R130, UR11, 0x1, P1 ;  /* 0x0000000b82827c11 */ /* 0x000fc400088f0eff */
[----:B-1----:R-:W-:Y:S01]  /*4f50*/  LOP3.LUT R97, R0, 0x26, RZ, 0xfc, !PT ;  /* 0x0000002600617812 */ /* 0x002fe200078efcff */
[----:B------:R1:W-:Y:S01]  /*4f60*/  STL [R1+0x44], R2 ;  /* 0x0000440201007387 */ /* 0x0003e20000100800 */
[----:B------:R-:W-:Y:S02]  /*4f70*/  LEA.HI.X.SX32 R220, R220, UR11, 0x1, P0 ;  /* 0x0000000bdcdc7c11 */ /* 0x000fe400080f0eff */
[----:B------:R-:W-:Y:S02]  /*4f80*/  LEA.HI.X.SX32 R221, R221, UR11, 0x1, P4 ;  /* 0x0000000bdddd7c11 */ /* 0x000fe4000a0f0eff */
[----:B------:R-:W-:Y:S01]  /*4f90*/  LEA.HI.X.SX32 R222, R222, UR11, 0x1, P6 ;  /* 0x0000000bdede7c11 */ /* 0x000fe2000b0f0eff */
[----:B------:R-:W-:Y:S01]  /*4fa0*/  UIADD3.X UR11, UR5, 0x40000040, URZ, UP1, !UPT ;  /* 0x40000040050b7890 */ /* 0x000fe20008ffe43f */
[----:B0-----:R-:W-:Y:S02]  /*4fb0*/  LOP3.LUT R95, R0, 0x28, RZ, 0xfc, !PT ;  /* 0x00000028005f7812 */ /* 0x001fe400078efcff */
[C---:B-1----:R-:W-:Y:S01]  /*4fc0*/  SHF.L.U64.HI R2, R3.reuse, 0x1, R79 ;  /* 0x0000000103027819 */ /* 0x042fe2000001024f */
[----:B------:R-:W-:Y:S01]  /*4fd0*/  IMAD.SHL.U32 R3, R3, 0x2, RZ ;  /* 0x0000000203037824 */ /* 0x000fe200078e00ff */
[----:B------:R-:W-:Y:S01]  /*4fe0*/  CS2R R78, SRZ ;  /* 0x00000000004e7805 */ /* 0x000fe2000001ff00 */
[----:B------:R-:W-:Y:S01]  /*4ff0*/  IMAD R133, R95, UR17, RZ ;  /* 0x000000115f857c24 */ /* 0x000fe2000f8e02ff */
[----:B------:R-:W-:Y:S01]  /*5000*/  UIADD3.64 UR22, UR10, 0x2, URZ ;  /* 0x000000020a167897 */ /* 0x000fe2000fffe03f */
[----:B------:R-:W-:Y:S01]  /*5010*/  IMAD R95, R97, UR17, RZ ;  /* 0x00000011615f7c24 */ /* 0x000fe2000f8e02ff */
[----:B------:R-:W-:Y:S01]  /*5020*/  UIADD3.64 UR26, UR10, 0x4, URZ ;  /* 0x000000040a1a7897 */ /* 0x000fe2000fffe03f */
[----:B------:R-:W-:-:S02]  /*5030*/  IMAD R97, R99, UR17, RZ ;  /* 0x0000001163617c24 */ /* 0x000fc4000f8e02ff */
[----:B------:R-:W-:Y:S02]  /*5040*/  IMAD R95, R101, UR17, RZ ;  /* 0x00000011655f7c24 */ /* 0x000fe4000f8e02ff */
[----:B------:R-:W-:Y:S02]  /*5050*/  IMAD R97, R103, UR17, RZ ;  /* 0x0000001167617c24 */ /* 0x000fe4000f8e02ff */
[----:B------:R-:W-:Y:S02]  /*5060*/  IMAD R95, R105, UR17, RZ ;  /* 0x00000011695f7c24 */ /* 0x000fe4000f8e02ff */
[----:B------:R-:W-:Y:S02]  /*5070*/  IMAD R97, R132, UR17, RZ ;  /* 0x0000001184617c24 */ /* 0x000fe4000f8e02ff */
[----:B------:R-:W-:Y:S02]  /*5080*/  IMAD R95, R131, UR17, RZ ;  /* 0x00000011835f7c24 */ /* 0x000fe4000f8e02ff */
        /* <DEDUP_REMOVED lines=11> */
[----:B------:R-:W-:Y:S01]  /*5140*/  IMAD R95, R107, UR17, RZ ;  /* 0x000000116b5f7c24 */ /* 0x000fe2000f8e02ff */
[----:B------:R-:W-:-:S06]  /*5150*/  ULDC UR17, c[0x0][0x238] ;  /* 0x00008e0000117ab9 */ /* 0x000fcc0000000800 */
.L_x_1:
[----:B------:R-:W2:Y:S01]  /*5160*/  LDL.LU R103, [R1+0x3c] ;  /* 0x00003c0001677983 */ /* 0x000ea20000300800 */
[----:B------:R-:W-:Y:S01]  /*5170*/  ULDC UR5, c[0x0][0x238] ;  /* 0x00008e0000057ab9 */ /* 0x000fe20000000800 */
[----:B------:R-:W-:Y:S01]  /*5180*/  ULDC UR4, c[0x0][0x238] ;  /* 0x00008e0000047ab9 */ /* 0x000fe20000000800 */
[C---:B------:R-:W-:Y:S01]  /*5190*/  ISETP.GE.AND P0, PT, R0.reuse, UR16, PT ;  /* 0x0000001000007c0c */ /* 0x040fe2000bf06270 */
[----:B------:R-:W3:Y:S01]  /*51a0*/  LDL.LU R101, [R1+0x40] ;  /* 0x0000400001657983 */ /* 0x000ee20000300800 */
[----:B------:R-:W-:Y:S01]  /*51b0*/  PRMT R145, RZ, 0x7610, R145 ;  /* 0x00007610ff917816 */ /* 0x000fe20000000091 */
[C---:B------:R-:W-:Y:S01]  /*51c0*/  IMAD R134, R0.reuse, UR17, RZ ;  /* 0x0000001100867c24 */ /* 0x040fe2000f8e02ff */
[----:B------:R-:W-:Y:S01]  /*51d0*/  PRMT R97, RZ, 0x7610, R97 ;  /* 0x00007610ff617816 */ /* 0x000fe20000000061 */
[----:B------:R-:W-:Y:S01]  /*51e0*/  ULDC UR7, c[0x0][0x238] ;  /* 0x00008e0000077ab9 */ /* 0x000fe20000000800 */
[----:B------:R-:W-:Y:S01]  /*51f0*/  LOP3.LUT R111, R0, 0x2, RZ, 0xfc, !PT ;  /* 0x00000002006f7812 */ /* 0x000fe200078efcff */
[----:B------:R-:W4:Y:S01]  /*5200*/  LDL R175, [R1+0x18] ;  /* 0x0000180001af7983 */ /* 0x000f220000100800 */
[----:B------:R-:W-:-:S02]  /*5210*/  PRMT R117, RZ, 0x7610, R117 ;  /* 0x00007610ff757816 */ /* 0x000fc40000000075 */
[C---:B------:R-:W-:Y:S01]  /*5220*/  ISETP.GE.AND P1, PT, R111.reuse, UR16, PT ;  /* 0x000000106f007c0c */ /* 0x040fe2000bf26270 */
[----:B------:R-:W-:Y:S01]  /*5230*/  IMAD R111, R111, UR7, RZ ;  /* 0x000000076f6f7c24 */ /* 0x000fe2000f8e02ff */
[----:B------:R-:W-:Y:S01]  /*5240*/  PRMT R140, RZ, 0x7610, R140 ;  /* 0x00007610ff8c7816 */ /* 0x000fe2000000008c */
[----:B------:R-:W-:Y:S01]  /*5250*/  ULDC UR7, c[0x0][0x238] ;  /* 0x00008e0000077ab9 */ /* 0x000fe20000000800 */
[----:B------:R-:W-:Y:S02]  /*5260*/  LOP3.LUT R125, R0, 0xa, RZ, 0xfc, !PT ;  /* 0x0000000a007d7812 */ /* 0x000fe400078efcff */
[----:B------:R-:W-:Y:S02]  /*5270*/  PRMT R99, RZ, 0x7610, R99 ;  /* 0x00007610ff637816 */ /* 0x000fe40000000063 */
[----:B------:R-:W-:Y:S02]  /*5280*/  PRMT R144, RZ, 0x7610, R144 ;  /* 0x00007610ff907816 */ /* 0x000fe40000000090 */
[----:B------:R-:W-:-:S02]  /*5290*/  PRMT R107, RZ, 0x7610, R107 ;  /* 0x00007610ff6b7816 */ /* 0x000fc4000000006b */
[----:B------:R-:W-:Y:S02]  /*52a0*/  PRMT R109, RZ, 0x7610, R109 ;  /* 0x00007610ff6d7816 */ /* 0x000fe4000000006d */
[----:B------:R-:W-:Y:S02]  /*52b0*/  PRMT R95, RZ, 0x7610, R95 ;  /* 0x00007610ff5f7816 */ /* 0x000fe4000000005f */
[----:B------:R-:W-:Y:S02]  /*52c0*/  PRMT R115, RZ, 0x7610, R115 ;  /* 0x00007610ff737816 */ /* 0x000fe40000000073 */
        /* <DEDUP_REMOVED lines=12> */
[----:B------:R-:W-:Y:S01]  /*5390*/  PRMT R153, RZ, 0x7610, R153 ;  /* 0x00007610ff997816 */ /* 0x000fe20000000099 */
[----:B--2---:R-:W-:Y:S01]  /*53a0*/  IMAD.MOV.U32 R133, RZ, RZ, R103 ;  /* 0x000000ffff857224 */ /* 0x004fe200078e0067 */
[C---:B------:R-:W-:Y:S01]  /*53b0*/  LOP3.LUT R103, R0.reuse, 0x4, RZ, 0xfc, !PT ;  /* 0x0000000400677812 */ /* 0x040fe200078efcff */
[----:B---3--:R-:W-:Y:S01]  /*53c0*/  IMAD.MOV.U32 R132, RZ, RZ, R101 ;  /* 0x000000ffff847224 */ /* 0x008fe200078e0065 */
[----:B------:R-:W-:-:S02]  /*53d0*/  LOP3.LUT R101, R0, 0x6, RZ, 0xfc, !PT ;  /* 0x0000000600657812 */ /* 0x000fc400078efcff */
[C---:B------:R-:W-:Y:S01]  /*53e0*/  ISETP.GE.AND P2, PT, R103.reuse, UR16, PT ;  /* 0x0000001067007c0c */ /* 0x040fe2000bf46270 */
[----:B------:R-:W-:Y:S01]  /*53f0*/  IMAD R103, R103, UR5, RZ ;  /* 0x0000000567677c24 */ /* 0x000fe2000f8e02ff */
[C---:B------:R-:W-:Y:S01]  /*5400*/  ISETP.GE.AND P3, PT, R101.reuse, UR16, PT ;  /* 0x0000001065007c0c */ /* 0x040fe2000bf66270 */
[----:B------:R-:W-:Y:S01]  /*5410*/  IMAD R101, R101, UR4, RZ ;  /* 0x0000000465657c24 */ /* 0x000fe2000f8e02ff */
[----:B------:R-:W-:Y:S01]  /*5420*/  ULDC UR4, c[0x0][0x238] ;  /* 0x00008e0000047ab9 */ /* 0x000fe20000000800 */
[----:B------:R-:W-:Y:S01]  /*5430*/  IMAD.WIDE R138, R103, 0x2, R132 ;  /* 0x00000002678a7825 */ /* 0x000fe200078e0284 */
[----:B------:R-:W-:-:S03]  /*5440*/  ULDC UR5, c[0x0][0x238] ;  /* 0x00008e0000057ab9 */ /* 0x000fc60000000800 */
[----:B------:R-:W-:Y:S01]  /*5450*/  IMAD.WIDE R142, R101, 0x2, R132 ;  /* 0x00000002658e7825 */ /* 0x000fe200078e0284 */
[----:B------:R-:W-:-:S03]  /*5460*/  LOP3.LUT R101, R0, 0x8, RZ, 0xfc, !PT ;  /* 0x0000000800657812 */ /* 0x000fc600078efcff */
[--C-:B------:R-:W-:Y:S01]  /*5470*/  IMAD.WIDE R134, R134, 0x2, R132.reuse ;  /* 0x0000000286867825 */ /* 0x100fe200078e0284 */
[----:B------:R-:W2:Y:S01]  /*5480*/  @!P2 LDG.E.U16 R145, desc[UR14][R138.64] ;  /* 0x0000000e8a91a981 */ /* 0x000ea2000c1e1500 */
[----:B------:R-:W-:Y:S02]  /*5490*/  ISETP.GE.AND P2, PT, R101, UR16, PT ;  /* 0x0000001065007c0c */ /* 0x000fe4000bf46270 */
[C---:B------:R-:W-:Y:S01]  /*54a0*/  LOP3.LUT R101, R0.reuse, 0x10, RZ, 0xfc, !PT ;  /* 0x0000001000657812 */ /* 0x040fe200078efcff */
[----:B------:R0:W3:Y:S01]  /*54b0*/  @!P0 LDG.E.U16 R97, desc[UR14][R134.64] ;  /* 0x0000000e86618981 */ /* 0x0000e2000c1e1500 */
[----:B------:R-:W-:Y:S02]  /*54c0*/  IMAD.WIDE R136, R111, 0x2, R132 ;  /* 0x000000026f887825 */ /* 0x000fe400078e0284 */
[----:B------:R-:W-:Y:S01]  /*54d0*/  ISETP.GE.AND P0, PT, R101, UR16, PT ;  /* 0x0000001065007c0c */ /* 0x000fe2000bf06270 */
[----:B------:R1:W5:Y:S01]  /*54e0*/  @!P3 LDG.E.U16 R140, desc[UR14][R142.64] ;  /* 0x0000000e8e8cb981 */ /* 0x000362000c1e1500 */
[----:B------:R-:W-:-:S02]  /*54f0*/  LOP3.LUT R101, R0, 0x8, RZ, 0xfc, !PT ;  /* 0x0000000800657812 */ /* 0x000fc400078efcff */
[C---:B------:R-:W-:Y:S01]  /*5500*/  LOP3.LUT R111, R0.reuse, 0xc, RZ, 0xfc, !PT ;  /* 0x0000000c006f7812 */ /* 0x040fe200078efcff */
[----:B------:R-:W4:Y:S02]  /*5510*/  @!P1 LDG.E.U16 R117, desc[UR14][R136.64] ;  /* 0x0000000e88759981 */ /* 0x000f24000c1e1500 */
[----:B------:R-:W-:Y:S01]  /*5520*/  IMAD R101, R101, UR4, RZ ;  /* 0x0000000465657c24 */ /* 0x000fe2000f8e02ff */
[C---:B------:R-:W-:Y:S01]  /*5530*/  LOP3.LUT R103, R0.reuse, 0xe, RZ, 0xfc, !PT ;  /* 0x0000000e00677812 */ /* 0x040fe200078efcff */
[----:B------:R-:W-:Y:S02]  /*5540*/  ULDC UR4, c[0x0][0x238] ;  /* 0x00008e0000047ab9 */ /* 0x000fe40000000800 */
[----:B0-----:R-:W-:Y:S01]  /*5550*/  IMAD.WIDE R134, R101, 0x2, R132 ;  /* 0x0000000265867825 */ /* 0x001fe200078e0284 */
[----:B------:R-:W-:Y:S02]  /*5560*/  LOP3.LUT R101, R0, 0x12, RZ, 0xfc, !PT ;  /* 0x0000001200657812 */ /* 0x000fe400078efcff */
[----:B------:R-:W-:-:S02]  /*5570*/  ISETP.GE.AND P4, PT, R111, UR16, PT ;  /* 0x000000106f007c0c */ /* 0x000fc4000bf86270 */
[----:B------:R-:W-:Y:S01]  /*5580*/  ISETP.GE.AND P1, PT, R101, UR16, PT ;  /* 0x0000001065007c0c */ /* 0x000fe2000bf26270 */
[----:B------:R0:W2:Y:S01]  /*5590*/  @!P2 LDG.E.U16 R99, desc[UR14][R134.64] ;  /* 0x0000000e8663a981 */ /* 0x0000a2000c1e1500 */
[----:B------:R-:W-:Y:S02]  /*55a0*/  LOP3.LUT R101, R0, 0x10, RZ, 0xfc, !PT ;  /* 0x0000001000657812 */ /* 0x000fe400078efcff */
[C---:B------:R-:W-:Y:S01]  /*55b0*/  ISETP.GE.AND P5, PT, R103.reuse, UR16, PT ;  /* 0x0000001067007c0c */ /* 0x040fe2000bfa6270 */
[----:B------:R-:W-:Y:S01]  /*55c0*/  IMAD R103, R103, UR4, RZ ;  /* 0x0000000467677c24 */ /* 0x000fe2000f8e02ff */
[----:B------:R-:W-:Y:S01]  /*55d0*/  ULDC UR4, c[0x0][0x238] ;  /* 0x00008e0000047ab9 */ /* 0x000fe20000000800 */
[----:B------:R-:W-:Y:S01]  /*55e0*/  IMAD R111, R111, UR5, RZ ;  /* 0x000000056f6f7c24 */ /* 0x000fe2000f8e02ff */
[----:B------:R-:W-:Y:S01]  /*55f0*/  ISETP.GE.AND P3, PT, R125, UR16, PT ;  /* 0x000000107d007c0c */ /* 0x000fe2000bf66270 */
[----:B------:R-:W-:Y:S01]  /*5600*/  IMAD R101, R101, UR4, RZ ;  /* 0x0000000465657c24 */ /* 0x000fe2000f8e02ff */
[----:B------:R-:W-:Y:S01]  /*5610*/  ULDC UR4, c[0x0][0x238] ;  /* 0x00008e0000047ab9 */ /* 0x000fe20000000800 */
[----:B------:R-:W-:Y:S01]  /*5620*/  IMAD R125, R125, UR7, RZ ;  /* 0x000000077d7d7c24 */ /* 0x000fe2000f8e02ff */
[----:B------:R-:W-:Y:S01]  /*5630*/  PRMT R139, RZ, 0x7610, R139 ;  /* 0x00007610ff8b7816 */ /* 0x000fe2000000008b */
[----:B-1----:R-:W-:Y:S01]  /*5640*/  IMAD.WIDE R142, R111, 0x2, R132 ;  /* 0x000000026f8e7825 */ /* 0x002fe200078e0284 */
[----:B------:R-:W-:-:S03]  /*5650*/  ULDC UR5, c[0x0][0x238] ;  /* 0x00008e0000057ab9 */ /* 0x000fc60000000800 */
[--C-:B0-----:R-:W-:Y:S01]  /*5660*/  IMAD.WIDE R134, R101, 0x2, R132.reuse ;  /* 0x0000000265867825 */ /* 0x101fe200078e0284 */
[C---:B------:R-:W-:Y:S01]  /*5670*/  LOP3.LUT R101, R0.reuse, 0x18, RZ, 0xfc, !PT ;  /* 0x0000001800657812 */ /* 0x040fe200078efcff */
[----:B------:R-:W5:Y:S02]  /*5680*/  @!P4 LDG.E.U16 R144, desc[UR14][R142.64] ;  /* 0x0000000e8e90c981 */ /* 0x000f64000c1e1500 */
[--C-:B------:R-:W-:Y:S01]  /*5690*/  IMAD.WIDE R136, R125, 0x2, R132.reuse ;  /* 0x000000027d887825 */ /* 0x100fe200078e0284 */
[C---:B------:R-:W-:Y:S01]  /*56a0*/  LOP3.LUT R125, R0.reuse, 0x12, RZ, 0xfc, !PT ;  /* 0x00000012007d7812 */ /* 0x040fe200078efcff */
[----:B------:R-:W3:Y:S01]  /*56b0*/  @!P0 LDG.E.U16 R109, desc[UR14][R134.64] ;  /* 0x0000000e866d8981 */ /* 0x000ee2000c1e1500 */
[C---:B------:R-:W-:Y:S02]  /*56c0*/  LOP3.LUT R111, R0.reuse, 0x14, RZ, 0xfc, !PT ;  /* 0x00000014006f7812 */ /* 0x040fe400078efcff */
[----:B------:R-:W-:Y:S01]  /*56d0*/  ISETP.GE.AND P4, PT, R101, UR16, PT ;  /* 0x0000001065007c0c */ /* 0x000fe2000bf86270 */
[--C-:B------:R-:W-:Y:S01]  /*56e0*/  IMAD.WIDE R176, R103, 0x2, R132.reuse ;  /* 0x0000000267b07825 */ /* 0x100fe200078e0284 */
[C---:B------:R-:W-:Y:S01]  /*56f0*/  LOP3.LUT R101, R0.reuse, 0x14, RZ, 0xfc, !PT ;  /* 0x0000001400657812 */ /* 0x040fe200078efcff */
[----:B------:R0:W5:Y:S01]  /*5700*/  @!P3 LDG.E.U16 R107, desc[UR14][R136.64] ;  /* 0x0000000e886bb981 */ /* 0x000162000c1e1500 */
[----:B------:R-:W-:Y:S01]  /*5710*/  ISETP.GE.AND P2, PT, R111, UR16, PT ;  /* 0x000000106f007c0c */ /* 0x000fe2000bf46270 */
[----:B------:R-:W-:Y:S01]  /*5720*/  IMAD R125, R125, UR4, RZ ;  /* 0x000000047d7d7c24 */ /* 0x000fe2000f8e02ff */
[----:B------:R-:W-:Y:S01]  /*5730*/  ULDC UR4, c[0x0][0x238] ;  /* 0x00008e0000047ab9 */ /* 0x000fe20000000800 */
[C---:B------:R-:W-:Y:S01]  /*5740*/  LOP3.LUT R111, R0.reuse, 0x18, RZ, 0xfc, !PT ;  /* 0x00000018006f7812 */ /* 0x040fe200078efcff */
[----:B------:R-:W-:Y:S01]  /*5750*/  IMAD R101, R101, UR4, RZ ;  /* 0x0000000465657c24 */ /* 0x000fe2000f8e02ff */
[C---:B------:R-:W-:Y:S01]  /*5760*/  LOP3.LUT R103, R0.reuse, 0x16, RZ, 0xfc, !PT ;  /* 0x0000001600677812 */ /* 0x040fe200078efcff */
[----:B------:R-:W-:Y:S01]  /*5770*/  ULDC UR4, c[0x0][0x238] ;  /* 0x00008e0000047ab9 */ /* 0x000fe20000000800 */
[----:B------:R1:W5:Y:S01]  /*5780*/  @!P5 LDG.E.U16 R139, desc[UR14][R176.64] ;  /* 0x0000000eb08bd981 */ /* 0x000362000c1e1500 */
[----:B------:R-:W-:Y:S01]  /*5790*/  IMAD R111, R111, UR4, RZ ;  /* 0x000000046f6f7c24 */ /* 0x000fe2000f8e02ff */
[----:B------:R-:W-:Y:S01]  /*57a0*/  ISETP.GE.AND P3, PT, R103, UR16, PT ;  /* 0x0000001067007c0c */ /* 0x000fe2000bf66270 */
[--C-:B0-----:R-:W-:Y:S01]  /*57b0*/  IMAD.WIDE R136, R125, 0x2, R132.reuse ;  /* 0x000000027d887825 */ /* 0x101fe200078e0284 */
[C---:B------:R-:W-:Y:S01]  /*57c0*/  LOP3.LUT R125, R0.reuse, 0x16, RZ, 0xfc, !PT ;  /* 0x00000016007d7812 */ /* 0x040fe200078efcff */
[----:B------:R-:W-:Y:S01]  /*57d0*/  ULDC UR4, c[0x0][0x238] ;  /* 0x00008e0000047ab9 */ /* 0x000fe20000000800 */
[C---:B------:R-:W-:Y:S01]  /*57e0*/  LOP3.LUT R103, R0.reuse, 0x1a, RZ, 0xfc, !PT ;  /* 0x0000001a00677812 */ /* 0x040fe200078efcff */
[----:B------:R-:W-:Y:S01]  /*57f0*/  IMAD.WIDE R134, R101, 0x2, R132 ;  /* 0x0000000265867825 */ /* 0x000fe200078e0284 */
[----:B------:R-:W-:Y:S01]  /*5800*/  PRMT R143, RZ, 0x7610, R143 ;  /* 0x00007610ff8f7816 */ /* 0x000fe2000000008f */
[----:B------:R0:W5:Y:S02]  /*5810*/  @!P1 LDG.E.U16 R95, desc[UR14][R136.64] ;  /* 0x0000000e885f9981 */ /* 0x000164000c1e1500 */
[----:B-1----:R-:W-:Y:S01]  /*5820*/  IMAD.WIDE R176, R111, 0x2, R132 ;  /* 0x000000026fb07825 */ /* 0x002fe200078e0284 */
[----:B------:R-:W-:-:S02]  /*5830*/  LOP3.LUT R111, R0, 0x1a, RZ, 0xfc, !PT ;  /* 0x0000001a006f7812 */ /* 0x000fc400078efcff */
[----:B------:R-:W-:Y:S01]  /*5840*/  ISETP.GE.AND P0, PT, R103, UR16, PT ;  /* 0x0000001067007c0c */ /* 0x000fe2000bf06270 */
[----:B------:R-:W-:Y:S01]  /*5850*/  IMAD R125, R125, UR5, RZ ;  /* 0x000000057d7d7c24 */ /* 0x000fe2000f8e02ff */
[C---:B------:R-:W-:Y:S01]  /*5860*/  LOP3.LUT R101, R0.reuse, 0x1c, RZ, 0xfc, !PT ;  /* 0x0000001c00657812 */ /* 0x040fe200078efcff */
[----:B------:R-:W-:Y:S01]  /*5870*/  ULDC UR5, c[0x0][0x238] ;  /* 0x00008e0000057ab9 */ /* 0x000fe20000000800 */
[C---:B------:R-:W-:Y:S01]  /*5880*/  LOP3.LUT R103, R0.reuse, 0x1c, RZ, 0xfc, !PT ;  /* 0x0000001c00677812 */ /* 0x040fe200078efcff */
[----:B0-----:R-:W-:Y:S01]  /*5890*/  IMAD.WIDE R136, R125, 0x2, R132 ;  /* 0x000000027d887825 */ /* 0x001fe200078e0284 */
[----:B------:R-:W-:Y:S01]  /*58a0*/  PRMT R138, RZ, 0x7610, R138 ;  /* 0x00007610ff8a7816 */ /* 0x000fe2000000008a */
[----:B------:R0:W5:Y:S01]  /*58b0*/  @!P2 LDG.E.U16 R143, desc[UR14][R134.64] ;  /* 0x0000000e868fa981 */ /* 0x000162000c1e1500 */
[----:B------:R-:W-:Y:S01]  /*58c0*/  ISETP.GE.AND P1, PT, R101, UR16, PT ;  /* 0x0000001065007c0c */ /* 0x000fe2000bf26270 */
[----:B------:R-:W-:Y:S01]  /*58d0*/  IMAD R111, R111, UR5, RZ ;  /* 0x000000056f6f7c24 */ /* 0x000fe2000f8e02ff */
[C---:B------:R-:W-:Y:S01]  /*58e0*/  LOP3.LUT R101, R0.reuse, 0x3e, RZ, 0xfc, !PT ;  /* 0x0000003e00657812 */ /* 0x040fe200078efcff */
[----:B------:R-:W-:Y:S01]  /*58f0*/  IMAD R103, R103, UR4, RZ ;  /* 0x0000000467677c24 */ /* 0x000fe2000f8e02ff */
[----:B------:R1:W5:Y:S01]  /*5900*/  @!P3 LDG.E.U16 R138, desc[UR14][R136.64] ;  /* 0x0000000e888ab981 */ /* 0x000362000c1e1500 */
[----:B------:R-:W-:Y:S01]  /*5910*/  PRMT R142, RZ, 0x7610, R142 ;  /* 0x00007610ff8e7816 */ /* 0x000fe2000000008e */
[----:B------:R-:W-:Y:S01]  /*5920*/  ULDC UR4, c[0x0][0x238] ;  /* 0x00008e0000047ab9 */ /* 0x000fe20000000800 */
[----:B------:R-:W-:Y:S01]  /*5930*/  ISETP.GE.AND P3, PT, R101, UR16, PT ;  /* 0x0000001065007c0c */ /* 0x000fe2000bf66270 */
[----:B------:R-:W-:Y:S01]  /*5940*/  ULDC UR5, c[0x0][0x238] ;  /* 0x00008e0000057ab9 */ /* 0x000fe20000000800 */
[--C-:B0-----:R-:W-:Y:S01]  /*5950*/  IMAD.WIDE R134, R111, 0x2, R132.reuse ;  /* 0x000000026f867825 */ /* 0x101fe200078e0284 */
[----:B------:R-:W4:Y:S03]  /*5960*/  @!P4 LDG.E.U16 R113, desc[UR14][R176.64] ;  /* 0x0000000eb071c981 */ /* 0x000f26000c1e1500 */
[----:B-1----:R-:W-:Y:S01]  /*5970*/  IMAD.WIDE R136, R103, 0x2, R132 ;  /* 0x0000000267887825 */ /* 0x002fe200078e0284 */
[C---:B------:R-:W-:Y:S01]  /*5980*/  LOP3.LUT R103, R0.reuse, 0x3c, RZ, 0xfc, !PT ;  /* 0x0000003c00677812 */ /* 0x040fe200078efcff */
[----:B------:R0:W5:Y:S03]  /*5990*/  @!P0 LDG.E.U16 R115, desc[UR14][R134.64] ;  /* 0x0000000e86738981 */ /* 0x000166000c1e1500 */
[----:B------:R-:W-:Y:S01]  /*59a0*/  ISETP.GE.AND P2, PT, R103, UR16, PT ;  /* 0x0000001067007c0c */ /* 0x000fe2000bf46270 */
[----:B------:R-:W5:Y:S01]  /*59b0*/  @!P1 LDG.E.U16 R142, desc[UR14][R136.64] ;  /* 0x0000000e888e9981 */ /* 0x000f62000c1e1500 */
[----:B------:R-:W-:-:S02]  /*59c0*/  LOP3.LUT R111, R0, 0x20, RZ, 0xfc, !PT ;  /* 0x00000020006f7812 */ /* 0x000fc400078efcff */
[C---:B------:R-:W-:Y:S01]  /*59d0*/  LOP3.LUT R125, R0.reuse, 0x28, RZ, 0xfc, !PT ;  /* 0x00000028007d7812 */ /* 0x040fe200078efcff */
[----:B------:R-:W5:Y:S01]  /*59e0*/  LDL R177, [R1+0x28] ;  /* 0x0000280001b17983 */ /* 0x000f620000100800 */
[----:B0-----:R-:W-:Y:S01]  /*59f0*/  IMAD R134, R101, UR17, RZ ;  /* 0x0000001165867c24 */ /* 0x001fe2000f8e02ff */
[----:B------:R-:W-:-:S03]  /*5a00*/  LOP3.LUT R101, R0, 0x20, RZ, 0xfc, !PT ;  /* 0x0000002000657812 */ /* 0x000fc600078efcff */
[----:B------:R-:W-:Y:S01]  /*5a10*/  IMAD.WIDE R134, R134, 0x2, R132 ;  /* 0x0000000286867825 */ /* 0x000fe200078e0284 */
[----:B------:R-:W-:-:S03]  /*5a20*/  ISETP.GE.AND P0, PT, R101, UR16, PT ;  /* 0x0000001065007c0c */ /* 0x000fc6000bf06270 */
[----:B------:R-:W-:Y:S01]  /*5a30*/  IMAD R101, R103, UR17, RZ ;  /* 0x0000001167657c24 */ /* 0x000fe2000f8e02ff */
[----:B------:R0:W5:Y:S01]  /*5a40*/  @!P3 LDG.E.U16 R129, desc[UR14][R134.64] ;  /* 0x0000000e8681b981 */ /* 0x000162000c1e1500 */
[----:B------:R-:W-:Y:S01]  /*5a50*/  LOP3.LUT R103, R0, 0x28, RZ, 0xfc, !PT ;  /* 0x0000002800677812 */ /* 0x000fe200078efcff */
[----:B------:R-:W-:Y:S01]  /*5a60*/  IMAD R111, R111, UR4, RZ ;  /* 0x000000046f6f7c24 */ /* 0x000fe2000f8e02ff */
[----:B------:R-:W-:Y:S01]  /*5a70*/  ULDC UR4, c[0x0][0x238] ;  /* 0x00008e0000047ab9 */ /* 0x000fe20000000800 */
[----:B0-----:R-:W-:Y:S01]  /*5a80*/  IMAD.WIDE R134, R101, 0x2, R132 ;  /* 0x0000000265867825 */ /* 0x001fe200078e0284 */
[----:B------:R-:W-:-:S04]  /*5a90*/  ISETP.GE.AND P1, PT, R103, UR16, PT ;  /* 0x0000001067007c0c */ /* 0x000fc8000bf26270 */
[----:B------:R0:W5:Y:S01]  /*5aa0*/  @!P2 LDG.E.U16 R141, desc[UR14][R134.64] ;  /* 0x0000000e868da981 */ /* 0x000162000c1e1500 */
[C---:B------:R-:W-:Y:S01]  /*5ab0*/  LOP3.LUT R101, R0.reuse, 0x30, RZ, 0xfc, !PT ;  /* 0x0000003000657812 */ /* 0x040fe200078efcff */
[----:B------:R-:W-:Y:S01]  /*5ac0*/  IMAD R125, R125, UR5, RZ ;  /* 0x000000057d7d7c24 */ /* 0x000fe2000f8e02ff */
[----:B------:R-:W-:Y:S01]  /*5ad0*/  ULDC UR5, c[0x0][0x238] ;  /* 0x00008e0000057ab9 */ /* 0x000fe20000000800 */
[----:B0-----:R-:W-:Y:S01]  /*5ae0*/  IMAD.WIDE R134, R111, 0x2, R132 ;  /* 0x000000026f867825 */ /* 0x001fe200078e0284 */
[----:B------:R-:W-:-:S04]  /*5af0*/  LOP3.LUT R111, R0, 0x30, RZ, 0xfc, !PT ;  /* 0x00000030006f7812 */ /* 0x000fc800078efcff */
[----:B------:R0:W5:Y:S01]  /*5b00*/  @!P0 LDG.E.U16 R173, desc[UR14][R134.64] ;  /* 0x0000000e86ad8981 */ /* 0x000162000c1e1500 */
[----:B------:R-:W-:Y:S01]  /*5b10*/  ISETP.GE.AND P0, PT, R101, UR16, PT ;  /* 0x0000001065007c0c */ /* 0x000fe2000bf06270 */
[----:B------:R-:W-:Y:S02]  /*5b20*/  IMAD R111, R111, UR4, RZ ;  /* 0x000000046f6f7c24 */ /* 0x000fe4000f8e02ff */
[----:B0-----:R-:W-:Y:S01]  /*5b30*/  IMAD.WIDE R134, R125, 0x2, R132 ;  /* 0x000000027d867825 */ /* 0x001fe200078e0284 */
[----:B------:R-:W-:Y:S01]  /*5b40*/  LOP3.LUT R101, R0, 0x1e, RZ, 0xfc, !PT ;  /* 0x0000001e00657812 */ /* 0x000fe200078efcff */
[----:B------:R-:W-:-:S03]  /*5b50*/  ULDC UR4, c[0x0][0x238] ;  /* 0x00008e0000047ab9 */ /* 0x000fc60000000800 */
[----:B------:R0:W5:Y:S01]  /*5b60*/  @!P1 LDG.E.U16 R169, desc[UR14][R134.64] ;  /* 0x0000000e86a99981 */ /* 0x000162000c1e1500 */
[----:B------:R-:W-:Y:S01]  /*5b70*/  LOP3.LUT R125, R0, 0x1e, RZ, 0xfc, !PT ;  /* 0x0000001e007d7812 */ /* 0x000fe200078efcff */
[----:B0-----:R-:W-:-:S05]  /*5b80*/  IMAD.WIDE R134, R111, 0x2, R132 ;  /* 0x000000026f867825 */ /* 0x001fca00078e0284 */
[----:B------:R0:W5:Y:S01]  /*5b90*/  @!P0 LDG.E.U16 R167, desc[UR14][R134.64] ;  /* 0x0000000e86a78981 */ /* 0x000162000c1e1500 */
[----:B------:R-:W-:Y:S01]  /*5ba0*/  ISETP.GE.AND P0, PT, R101, UR16, PT ;  /* 0x0000001065007c0c */ /* 0x000fe2000bf06270 */
[----:B------:R-:W-:Y:S01]  /*5bb0*/  IMAD R125, R125, UR5, RZ ;  /* 0x000000057d7d7c24 */ /* 0x000fe2000f8e02ff */
[C---:B------:R-:W-:Y:S01]  /*5bc0*/  LOP3.LUT R101, R0.reuse, 0x38, RZ, 0xfc, !PT ;  /* 0x0000003800657812 */ /* 0x040fe200078efcff */
[----:B------:R-:W-:Y:S01]  /*5bd0*/  ULDC UR5, c[0x0][0x238] ;  /* 0x00008e0000057ab9 */ /* 0x000fe20000000800 */
[----:B------:R-:W-:Y:S02]  /*5be0*/  PRMT R137, RZ, 0x7610, R137 ;  /* 0x00007610ff897816 */ /* 0x000fe40000000089 */
[C---:B------:R-:W-:Y:S02]  /*5bf0*/  LOP3.LUT R111, R0.reuse, 0x38, RZ, 0xfc, !PT ;  /* 0x00000038006f7812 */ /* 0x040fe400078efcff */
[----:B------:R-:W-:Y:S01]  /*5c00*/  ISETP.GE.AND P1, PT, R101, UR16, PT ;  /* 0x0000001065007c0c */ /* 0x000fe2000bf26270 */
[----:B0-----:R-:W-:Y:S01]  /*5c10*/  IMAD.WIDE R134, R125, 0x2, R132 ;  /* 0x000000027d867825 */ /* 0x001fe200078e0284 */
[----:B------:R-:W-:-:S02]  /*5c20*/  LOP3.LUT R101, R0, 0x22, RZ, 0xfc, !PT ;  /* 0x0000002200657812 */ /* 0x000fc400078efcff */
[C---:B------:R-:W-:Y:S01]  /*5c30*/  LOP3.LUT R125, R0.reuse, 0x22, RZ, 0xfc, !PT ;  /* 0x00000022007d7812 */ /* 0x040fe200078efcff */
[----:B------:R-:W-:Y:S01]  /*5c40*/  IMAD R111, R111, UR4, RZ ;  /* 0x000000046f6f7c24 */ /* 0x000fe2000f8e02ff */
[----:B------:R0:W5:Y:S01]  /*5c50*/  @!P0 LDG.E.U16 R137, desc[UR14][R134.64] ;  /* 0x0000000e86898981 */ /* 0x000162000c1e1500 */
[----:B------:R-:W-:Y:S01]  /*5c60*/  ISETP.GE.AND P0, PT, R101, UR16, PT ;  /* 0x0000001065007c0c */ /* 0x000fe2000bf06270 */
[----:B------:R-:W-:Y:S01]  /*5c70*/  ULDC UR4, c[0x0][0x238] ;  /* 0x00008e0000047ab9 */ /* 0x000fe20000000800 */
[C---:B------:R-:W-:Y:S01]  /*5c80*/  LOP3.LUT R101, R0.reuse, 0x24, RZ, 0xfc, !PT ;  /* 0x0000002400657812 */ /* 0x040fe200078efcff */
[----:B------:R-:W-:Y:S01]  /*5c90*/  IMAD R125, R125, UR5, RZ ;  /* 0x000000057d7d7c24 */ /* 0x000fe2000f8e02ff */
[----:B------:R-:W-:Y:S01]  /*5ca0*/  ULDC UR5, c[0x0][0x238] ;  /* 0x00008e0000057ab9 */ /* 0x000fe20000000800 */
[----:B0-----:R-:W-:Y:S01]  /*5cb0*/  IMAD.WIDE R134, R111, 0x2, R132 ;  /* 0x000000026f867825 */ /* 0x001fe200078e0284 */
[----:B------:R-:W-:-:S04]  /*5cc0*/  LOP3.LUT R111, R0, 0x24, RZ, 0xfc, !PT ;  /* 0x00000024006f7812 */ /* 0x000fc800078efcff */
[----:B------:R0:W5:Y:S01]  /*5cd0*/  @!P1 LDG.E.U16 R171, desc[UR14][R134.64] ;  /* 0x0000000e86ab9981 */ /* 0x000162000c1e1500 */
[----:B------:R-:W-:Y:S02]  /*5ce0*/  ISETP.GE.AND P1, PT, R101, UR16, PT ;  /* 0x0000001065007c0c */ /* 0x000fe4000bf26270 */
[C---:B------:R-:W-:Y:S01]  /*5cf0*/  LOP3.LUT R101, R0.reuse, 0x26, RZ, 0xfc, !PT ;  /* 0x0000002600657812 */ /* 0x040fe200078efcff */
[----:B------:R-:W-:Y:S01]  /*5d00*/  IMAD R111, R111, UR4, RZ ;  /* 0x000000046f6f7c24 */ /* 0x000fe2000f8e02ff */
[----:B------:R-:W-:Y:S01]  /*5d10*/  PRMT R136, RZ, 0x7610, R136 ;  /* 0x00007610ff887816 */ /* 0x000fe20000000088 */
[----:B------:R-:W-:Y:S01]  /*5d20*/  ULDC UR4, c[0x0][0x238] ;  /* 0x00008e0000047ab9 */ /* 0x000fe20000000800 */
[----:B0-----:R-:W-:Y:S01]  /*5d30*/  IMAD.WIDE R134, R125, 0x2, R132 ;  /* 0x000000027d867825 */ /* 0x001fe200078e0284 */
[----:B------:R-:W-:-:S04]  /*5d40*/  LOP3.LUT R125, R0, 0x26, RZ, 0xfc, !PT ;  /* 0x00000026007d7812 */ /* 0x000fc800078efcff */
[----:B------:R0:W5:Y:S01]  /*5d50*/  @!P0 LDG.E.U16 R159, desc[UR14][R134.64] ;  /* 0x0000000e869f8981 */ /* 0x000162000c1e1500 */
[----:B------:R-:W-:Y:S01]  /*5d60*/  ISETP.GE.AND P0, PT, R101, UR16, PT ;  /* 0x0000001065007c0c */ /* 0x000fe2000bf06270 */
[----:B------:R-:W-:Y:S01]  /*5d70*/  IMAD R125, R125, UR5, RZ ;  /* 0x000000057d7d7c24 */ /* 0x000fe2000f8e02ff */
[C---:B------:R-:W-:Y:S01]  /*5d80*/  LOP3.LUT R101, R0.reuse, 0x2a, RZ, 0xfc, !PT ;  /* 0x0000002a00657812 */ /* 0x040fe200078efcff */
[----:B------:R-:W-:Y:S01]  /*5d90*/  ULDC UR5, c[0x0][0x238] ;  /* 0x00008e0000057ab9 */ /* 0x000fe20000000800 */
[----:B0-----:R-:W-:Y:S01]  /*5da0*/  IMAD.WIDE R134, R111, 0x2, R132 ;  /* 0x000000026f867825 */ /* 0x001fe200078e0284 */
[----:B------:R-:W-:-:S04]  /*5db0*/  LOP3.LUT R111, R0, 0x2a, RZ, 0xfc, !PT ;  /* 0x0000002a006f7812 */ /* 0x000fc800078efcff */
[----:B------:R0:W5:Y:S01]  /*5dc0*/  @!P1 LDG.E.U16 R149, desc[UR14][R134.64] ;  /* 0x0000000e86959981 */ /* 0x000162000c1e1500 */
[----:B------:R-:W-:Y:S02]  /*5dd0*/  ISETP.GE.AND P1, PT, R101, UR16, PT ;  /* 0x0000001065007c0c */ /* 0x000fe4000bf26270 */
[C---:B------:R-:W-:Y:S01]  /*5de0*/  LOP3.LUT R101, R0.reuse, 0x32, RZ, 0xfc, !PT ;  /* 0x0000003200657812 */ /* 0x040fe200078efcff */
[----:B------:R-:W-:Y:S01]  /*5df0*/  IMAD R111, R111, UR4, RZ ;  /* 0x000000046f6f7c24 */ /* 0x000fe2000f8e02ff */
        /* <DEDUP_REMOVED lines=20> */
[----:B------:R-:W-:Y:S01]  /*5f40*/  LOP3.LUT R101, R0, 0x2e, RZ, 0xfc, !PT ;  /* 0x0000002e00657812 */ /* 0x000fe200078efcff */
[----:B0-----:R-:W-:-:S05]  /*5f50*/  IMAD.WIDE R134, R111, 0x2, R132 ;  /* 0x000000026f867825 */ /* 0x001fca00078e0284 */
[----:B------:R0:W5:Y:S01]  /*5f60*/  @!P1 LDG.E.U16 R161, desc[UR14][R134.64] ;  /* 0x0000000e86a19981 */ /* 0x000162000c1e1500 */
[----:B------:R-:W-:Y:S02]  /*5f70*/  ISETP.GE.AND P1, PT, R101, UR16, PT ;  /* 0x0000001065007c0c */ /* 0x000fe4000bf26270 */
[C---:B------:R-:W-:Y:S01]  /*5f80*/  LOP3.LUT R101, R0.reuse, 0x34, RZ, 0xfc, !PT ;  /* 0x0000003400657812 */ /* 0x040fe200078efcff */
[----:B0-----:R-:W-:Y:S01]  /*5f90*/  IMAD.WIDE R134, R125, 0x2, R132 ;  /* 0x000000027d867825 */ /* 0x001fe200078e0284 */
[----:B------:R-:W-:-:S04]  /*5fa0*/  LOP3.LUT R111, R0, 0x2e, RZ, 0xfc, !PT ;  /* 0x0000002e006f7812 */ /* 0x000fc800078efcff */
[----:B------:R0:W5:Y:S01]  /*5fb0*/  @!P0 LDG.E.U16 R153, desc[UR14][R134.64] ;  /* 0x0000000e86998981 */ /* 0x000162000c1e1500 */
[----:B------:R-:W-:Y:S02]  /*5fc0*/  ISETP.GE.AND P0, PT, R101, UR16, PT ;  /* 0x0000001065007c0c */ /* 0x000fe4000bf06270 */
[----:B------:R-:W-:Y:S02]  /*5fd0*/  LOP3.LUT R101, R0, 0x36, RZ, 0xfc, !PT ;  /* 0x0000003600657812 */ /* 0x000fe400078efcff */
[----:B------:R-:W5:Y:S01]  /*5fe0*/  LDL.LU R0, [R1+0x38] ;  /* 0x0000380001007983 */ /* 0x000f620000300800 */
[----:B------:R-:W-:Y:S01]  /*5ff0*/  IMAD R111, R111, UR4, RZ ;  /* 0x000000046f6f7c24 */ /* 0x000fe2000f8e02ff */
[----:B------:R-:W-:Y:S01]  /*6000*/  PRMT R131, RZ, 0x7610, R131 ;  /* 0x00007610ff837816 */ /* 0x000fe20000000083 */
[----:B------:R-:W-:Y:S02]  /*6010*/  ULDC UR4, c[0x0][0x238] ;  /* 0x00008e0000047ab9 */ /* 0x000fe40000000800 */
[----:B0-----:R-:W-:-:S02]  /*6020*/  IMAD.WIDE R134, R111, 0x2, R132 ;  /* 0x000000026f867825 */ /* 0x001fc400078e0284 */
[----:B------:R-:W0:Y:S01]  /*6030*/  S2R R111, SR_TID.X ;  /* 0x00000000006f7919 */ /* 0x000e220000002100 */
[----:B------:R-:W1:Y:S01]  /*6040*/  S2R R176, SR_TID.X ;  /* 0x0000000000b07919 */ /* 0x000e620000002100 */
[----:B------:R-:W-:Y:S01]  /*6050*/  PRMT R155, RZ, 0x7610, R155 ;  /* 0x00007610ff9b7816 */ /* 0x000fe2000000009b */
[----:B------:R2:W5:Y:S01]  /*6060*/  @!P1 LDG.E.U16 R131, desc[UR14][R134.64] ;  /* 0x0000000e86839981 */ /* 0x000562000c1e1500 */
[----:B------:R-:W-:Y:S02]  /*6070*/  ISETP.GE.AND P1, PT, R101, UR16, PT ;  /* 0x0000001065007c0c */ /* 0x000fe4000bf26270 */
[--C-:B0-----:R-:W-:Y:S02]  /*6080*/  SHF.R.U32.HI R125, RZ, 0x6, R111.reuse ;  /* 0x00000006ff7d7819 */ /* 0x101fe4000001166f */
[----:B------:R-:W-:Y:S02]  /*6090*/  SHF.R.U32.HI R111, RZ, 0x6, R111 ;  /* 0x00000006ff6f7819 */ /* 0x000fe4000001166f */
[----:B------:R-:W-:-:S02]  /*60a0*/  SGXT.U32 R125, R125, 0x1 ;  /* 0x000000017d7d781a */ /* 0x000fc40000000000 */
[----:B------:R-:W-:Y:S02]  /*60b0*/  SGXT.U32 R111, R111, 0x1 ;  /* 0x000000016f6f781a */ /* 0x000fe40000000000 */
[----:B------:R-:W-:Y:S02]  /*60c0*/  LOP3.LUT R125, R125, 0x34, RZ, 0xfc, !PT ;  /* 0x000000347d7d7812 */ /* 0x000fe400078efcff */
[----:B------:R-:W-:-:S03]  /*60d0*/  LOP3.LUT R111, R111, 0x36, RZ, 0xfc, !PT ;  /* 0x000000366f6f7812 */ /* 0x000fc600078efcff */
[----:B------:R-:W-:Y:S01]  /*60e0*/  IMAD R125, R125, UR4, RZ ;  /* 0x000000047d7d7c24 */ /* 0x000fe2000f8e02ff */
[----:B------:R-:W-:-:S03]  /*60f0*/  ULDC UR4, c[0x0][0x238] ;  /* 0x00008e0000047ab9 */ /* 0x000fc60000000800 */
[----:B--2---:R-:W-:Y:S01]  /*6100*/  IMAD.WIDE R134, R125, 0x2, R132 ;  /* 0x000000027d867825 */ /* 0x004fe200078e0284 */
[----:B------:R-:W-:-:S03]  /*6110*/  PRMT R147, RZ, 0x7610, R147 ;  /* 0x00007610ff937816 */ /* 0x000fc60000000093 */
[----:B------:R-:W-:Y:S01]  /*6120*/  IMAD R111, R111, UR4, RZ ;  /* 0x000000046f6f7c24 */ /* 0x000fe2000f8e02ff */
[----:B------:R0:W2:Y:S03]  /*6130*/  @!P0 LDG.E.U16 R155, desc[UR14][R134.64] ;  /* 0x0000000e869b8981 */ /* 0x0000a6000c1e1500 */
[----:B0-----:R-:W-:-:S05]  /*6140*/  IMAD.WIDE R134, R111, 0x2, R132 ;  /* 0x000000026f867825 */ /* 0x001fca00078e0284 */
[----:B------:R0:W2:Y:S01]  /*6150*/  @!P1 LDG.E.U16 R147, desc[UR14][R134.64] ;  /* 0x0000000e86939981 */ /* 0x0000a2000c1e1500 */
[----:B-1----:R-:W-:-:S04]  /*6160*/  LOP3.LUT R111, R176, 0x3f, RZ, 0xc0, !PT ;  /* 0x0000003fb06f7812 */ /* 0x002fc800078ec0ff */
[----:B------:R-:W-:Y:S02]  /*6170*/  ISETP.GE.AND P0, PT, R111, UR16, PT ;  /* 0x000000106f007c0c */ /* 0x000fe4000bf06270 */
[CC--:B------:R-:W-:Y:S02]  /*6180*/  IADD3 RZ, P1, R20.reuse, R3.reuse, RZ ;  /* 0x0000000314ff7210 */ /* 0x0c0fe40007f3e0ff */
[----:B------:R-:W-:Y:S01]  /*6190*/  PRMT R103, RZ, 0x7610, R103 ;  /* 0x00007610ff677816 */ /* 0x000fe20000000067 */
[----:B0-----:R-:W-:Y:S02]  /*61a0*/  IMAD.IADD R134, R20, 0x1, R3 ;  /* 0x0000000114867824 */ /* 0x001fe400078e0203 */
[----:B------:R-:W-:Y:S01]  /*61b0*/  IMAD.X R135, R218, 0x1, R2, P1 ;  /* 0x00000001da877824 */ /* 0x000fe200008e0602 */
[----:B------:R-:W-:Y:S01]  /*61c0*/  BAR.SYNC.DEFER_BLOCKING 0x0 ;  /* 0x0000000000007b1d */ /* 0x000fe20000010000 */
[----:B------:R-:W-:Y:S02]  /*61d0*/  IADD3 RZ, P1, R19, R3, RZ ;  /* 0x0000000313ff7210 */ /* 0x000fe40007f3e0ff */
[----:B------:R-:W-:-:S02]  /*61e0*/  PRMT R127, RZ, 0x7610, R127 ;  /* 0x00007610ff7f7816 */ /* 0x000fc4000000007f */
[----:B------:R-:W-:Y:S02]  /*61f0*/  PRMT R123, RZ, 0x7610, R123 ;  /* 0x00007610ff7b7816 */ /* 0x000fe4000000007b */
[----:B------:R-:W-:Y:S01]  /*6200*/  PRMT R105, RZ, 0x7610, R105 ;  /* 0x00007610ff697816 */ /* 0x000fe20000000069 */
[----:B------:R0:W2:Y:S02]  /*6210*/  @!P0 LDG.E.U16 R103, desc[UR14][R134.64] ;  /* 0x0000000e86678981 */ /* 0x0000a4000c1e1500 */
[----:B0-----:R-:W-:Y:S02]  /*6220*/  IMAD.IADD R134, R19, 0x1, R3 ;  /* 0x0000000113867824 */ /* 0x001fe400078e0203 */
[----:B------:R-:W-:Y:S01]  /*6230*/  IMAD.X R135, R216, 0x1, R2, P1 ;  /* 0x00000001d8877824 */ /* 0x000fe200008e0602 */
[----:B------:R-:W-:-:S04]  /*6240*/  IADD3 RZ, P1, R18, R3, RZ ;  /* 0x0000000312ff7210 */ /* 0x000fc80007f3e0ff */
[----:B------:R0:W2:Y:S02]  /*6250*/  @!P0 LDG.E.U16 R127, desc[UR14][R134.64] ;  /* 0x0000000e867f8981 */ /* 0x0000a4000c1e1500 */
[----:B0-----:R-:W-:Y:S02]  /*6260*/  IMAD.IADD R134, R18, 0x1, R3 ;  /* 0x0000000112867824 */ /* 0x001fe400078e0203 */
[----:B------:R-:W-:Y:S01]  /*6270*/  IMAD.X R135, R214, 0x1, R2, P1 ;  /* 0x00000001d6877824 */ /* 0x000fe200008e0602 */
[----:B------:R-:W-:-:S04]  /*6280*/  IADD3 RZ, P1, R17, R3, RZ ;  /* 0x0000000311ff7210 */ /* 0x000fc80007f3e0ff */
[----:B------:R0:W2:Y:S01]  /*6290*/  @!P0 LDG.E.U16 R123, desc[UR14][R134.64] ;  /* 0x0000000e867b8981 */ /* 0x0000a2000c1e1500 */
[----:B------:R-:W-:Y:S01]  /*62a0*/  PRMT R101, RZ, 0x7610, R101 ;  /* 0x00007610ff657816 */ /* 0x000fe20000000065 */
        /* <DEDUP_REMOVED lines=9> */
[----:B0-----:R-:W-:Y:S01]  /*6340*/  IMAD.X R135, R208, 0x1, R2, P1 ;  /* 0x00000001d0877824 */ /* 0x001fe200008e0602 */
[----:B------:R-:W-:Y:S01]  /*6350*/  LOP3.LUT P1, RZ, R176, 0x40, RZ, 0xc0, !PT ;  /* 0x00000040b0ff7812 */ /* 0x000fe2000782c0ff */
[----:B------:R-:W-:-:S03]  /*6360*/  IMAD.IADD R134, R15, 0x1, R3 ;  /* 0x000000010f867824 */ /* 0x000fc600078e0203 */
[----:B------:R-:W-:Y:S02]  /*6370*/  SEL R125, RZ, 0x90, !P1 ;  /* 0x00000090ff7d7807 */ /* 0x000fe40004800000 */
[----:B------:R-:W-:Y:S01]  /*6380*/  IADD3 RZ, P1, R14, R3, RZ ;  /* 0x000000030eff7210 */ /* 0x000fe20007f3e0ff */
[----:B------:R0:W2:Y:S01]  /*6390*/  @!P0 LDG.E.U16 R151, desc[UR14][R134.64] ;  /* 0x0000000e86978981 */ /* 0x0000a2000c1e1500 */
[----:B------:R-:W-:Y:S01]  /*63a0*/  IMAD.SHL.U32 R111, R111, 0x2, RZ ;  /* 0x000000026f6f7824 */ /* 0x000fe200078e00ff */
[----:B------:R-:W-:-:S04]  /*63b0*/  PRMT R121, RZ, 0x7610, R121 ;  /* 0x00007610ff797816 */ /* 0x000fc80000000079 */
[----:B------:R-:W-:Y:S01]  /*63c0*/  LOP3.LUT R125, R125, R111, RZ, 0x3c, !PT ;  /* 0x0000006f7d7d7212 */ /* 0x000fe200078e3cff */
[----:B0-----:R-:W-:Y:S02]  /*63d0*/  IMAD.IADD R134, R14, 0x1, R3 ;  /* 0x000000010e867824 */ /* 0x001fe400078e0203 */
[----:B------:R-:W-:Y:S01]  /*63e0*/  IMAD.X R135, R206, 0x1, R2, P1 ;  /* 0x00000001ce877824 */ /* 0x000fe200008e0602 */
[C---:B------:R-:W-:Y:S02]  /*63f0*/  IADD3 RZ, P1, R13.reuse, R3, RZ ;  /* 0x000000030dff7210 */ /* 0x040fe40007f3e0ff */
[----:B------:R-:W-:Y:S02]  /*6400*/  PRMT R111, RZ, 0x7610, R111 ;  /* 0x00007610ff6f7816 */ /* 0x000fe4000000006f */
[----:B------:R0:W2:Y:S04]  /*6410*/  @!P0 LDG.E.U16 R121, desc[UR14][R134.64] ;  /* 0x0000000e86798981 */ /* 0x0000a8000c1e1500 */
[----:B------:R1:W-:Y:S01]  /*6420*/  STS.U16 [R125+UR12+0x4400], R99 ;  /* 0x004400637d007988 */ /* 0x0003e2000800040c */
[----:B0-----:R-:W-:-:S02]  /*6430*/  IMAD.IADD R134, R13, 0x1, R3 ;  /* 0x000000010d867824 */ /* 0x001fc400078e0203 */
[--C-:B------:R-:W-:Y:S01]  /*6440*/  IMAD.X R135, R184, 0x1, R2.reuse, P1 ;  /* 0x00000001b8877824 */ /* 0x100fe200008e0602 */
[CC--:B------:R-:W-:Y:S02]  /*6450*/  IADD3 RZ, P1, R12.reuse, R3.reuse, RZ ;  /* 0x000000030cff7210 */ /* 0x0c0fe40007f3e0ff */
[----:B-1----:R-:W-:Y:S02]  /*6460*/  PRMT R99, RZ, 0x7610, R99 ;  /* 0x00007610ff637816 */ /* 0x002fe40000000063 */
[----:B------:R0:W2:Y:S01]  /*6470*/  @!P0 LDG.E.U16 R111, desc[UR14][R134.64] ;  /* 0x0000000e866f8981 */ /* 0x0000a2000c1e1500 */
[----:B------:R-:W-:Y:S01]  /*6480*/  PRMT R157, RZ, 0x7610, R157 ;  /* 0x00007610ff9d7816 */ /* 0x000fe2000000009d */
        /* <DEDUP_REMOVED lines=8> */
[----:B------:R0:W2:Y:S04]  /*6510*/  @!P0 LDG.E.U16 R157, desc[UR14][R134.64] ;  /* 0x0000000e869d8981 */ /* 0x0000a8000c1e1500 */
[----:B---3--:R1:W-:Y:S01]  /*6520*/  STS.U16 [R125+UR12+0x4800], R109 ;  /* 0x0048006d7d007988 */ /* 0x0083e2000800040c */
[----:B0-----:R-:W-:Y:S02]  /*6530*/  IMAD.IADD R134, R5, 0x1, R3 ;  /* 0x0000000105867824 */ /* 0x001fe400078e0203 */
[----:B------:R-:W-:Y:S01]  /*6540*/  IMAD.X R135, R188, 0x1, R2, P1 ;  /* 0x00000001bc877824 */ /* 0x000fe200008e0602 */
[----:B------:R-:W-:Y:S02]  /*6550*/  IADD3 RZ, P1, R6, R3, RZ ;  /* 0x0000000306ff7210 */ /* 0x000fe40007f3e0ff */
[----:B-1----:R-:W-:-:S02]  /*6560*/  PRMT R109, RZ, 0x7610, R109 ;  /* 0x00007610ff6d7816 */ /* 0x002fc4000000006d */
[----:B------:R0:W3:Y:S04]  /*6570*/  @!P0 LDG.E.U16 R119, desc[UR14][R134.64] ;  /* 0x0000000e86778981 */ /* 0x0000e8000c1e1500 */
[----:B------:R1:W-:Y:S01]  /*6580*/  STS.U16 [R125+UR12+0x4000], R97 ;  /* 0x004000617d007988 */ /* 0x0003e2000800040c */
[----:B0-----:R-:W-:Y:S02]  /*6590*/  IMAD.IADD R134, R6, 0x1, R3 ;  /* 0x0000000106867824 */ /* 0x001fe400078e0203 */
[----:B------:R-:W-:Y:S01]  /*65a0*/  IMAD.X R135, R190, 0x1, R2, P1 ;  /* 0x00000001be877824 */ /* 0x000fe200008e0602 */
[----:B------:R-:W-:Y:S02]  /*65b0*/  IADD3 RZ, P1, R7, R3, RZ ;  /* 0x0000000307ff7210 */ /* 0x000fe40007f3e0ff */
[----:B-1----:R-:W-:-:S02]  /*65c0*/  PRMT R97, RZ, 0x7610, R97 ;  /* 0x00007610ff617816 */ /* 0x002fc40000000061 */
[----:B------:R0:W3:Y:S04]  /*65d0*/  @!P0 LDG.E.U16 R109, desc[UR14][R134.64] ;  /* 0x0000000e866d8981 */ /* 0x0000e8000c1e1500 */
[----:B----4-:R1:W-:Y:S01]  /*65e0*/  STS.U16 [R125+UR12+0x4c00], R113 ;  /* 0x004c00717d007988 */ /* 0x0103e2000800040c */
[----:B0-----:R-:W-:Y:S02]  /*65f0*/  IMAD.IADD R134, R7, 0x1, R3 ;  /* 0x0000000107867824 */ /* 0x001fe400078e0203 */
[----:B------:R-:W-:Y:S01]  /*6600*/  IMAD.X R135, R192, 0x1, R2, P1 ;  /* 0x00000001c0877824 */ /* 0x000fe200008e0602 */
[----:B------:R-:W-:Y:S01]  /*6610*/  IADD3 RZ, P1, R8, R3, RZ ;  /* 0x0000000308ff7210 */ /* 0x000fe20007f3e0ff */
[----:B-----5:R0:W-:Y:S01]  /*6620*/  STS.U16 [R125+UR12+0x5800], R167 ;  /* 0x005800a77d007988 */ /* 0x0201e2000800040c */
[----:B-1----:R-:W-:-:S03]  /*6630*/  LOP3.LUT R113, R125, 0x20, RZ, 0x3c, !PT ;  /* 0x000000207d717812 */ /* 0x002fc600078e3cff */
[----:B------:R1:W4:Y:S01]  /*6640*/  @!P0 LDG.E.U16 R97, desc[UR14][R134.64] ;  /* 0x0000000e86618981 */ /* 0x000322000c1e1500 */
[----:B0-----:R-:W-:-:S03]  /*6650*/  PRMT R167, RZ, 0x7610, R167 ;  /* 0x00007610ffa77816 */ /* 0x001fc600000000a7 */
[----:B------:R-:W-:Y:S01]  /*6660*/  STS.U16 [R125+UR12+0x5000], R173 ;  /* 0x005000ad7d007988 */ /* 0x000fe2000800040c */
[----:B-1----:R-:W-:Y:S02]  /*6670*/  IMAD.IADD R134, R8, 0x1, R3 ;  /* 0x0000000108867824 */ /* 0x002fe400078e0203 */
[----:B------:R-:W-:Y:S01]  /*6680*/  IMAD.X R135, R201, 0x1, R2, P1 ;  /* 0x00000001c9877824 */ /* 0x000fe200008e0602 */
[C---:B------:R-:W-:Y:S01]  /*6690*/  IADD3 RZ, P1, R9.reuse, R3, RZ ;  /* 0x0000000309ff7210 */ /* 0x040fe20007f3e0ff */
[----:B------:R-:W-:Y:S04]  /*66a0*/  STS.U16 [R125+UR12+0x5400], R169 ;  /* 0x005400a97d007988 */ /* 0x000fe8000800040c */
[----:B------:R-:W-:Y:S04]  /*66b0*/  STS.U16 [R125+UR12+0x5c00], R171 ;  /* 0x005c00ab7d007988 */ /* 0x000fe8000800040c */
[----:B------:R0:W-:Y:S04]  /*66c0*/  STS.U16 [R113+UR12+0x4100], R117 ;  /* 0x0041007571007988 */ /* 0x0001e8000800040c */
[----:B------:R1:W5:Y:S01]  /*66d0*/  @!P0 LDG.E.U16 R167, desc[UR14][R134.64] ;  /* 0x0000000e86a78981 */ /* 0x000362000c1e1500 */
[----:B0-----:R-:W-:Y:S01]  /*66e0*/  PRMT R117, RZ, 0x7610, R117 ;  /* 0x00007610ff757816 */ /* 0x001fe20000000075 */
[----:B-1----:R-:W-:-:S02]  /*66f0*/  IMAD.IADD R134, R9, 0x1, R3 ;  /* 0x0000000109867824 */ /* 0x002fc400078e0203 */
[--C-:B------:R-:W-:Y:S01]  /*6700*/  IMAD.X R135, R194, 0x1, R2.reuse, P1 ;  /* 0x00000001c2877824 */ /* 0x100fe200008e0602 */
[CC--:B------:R-:W-:Y:S01]  /*6710*/  IADD3 RZ, P1, R10.reuse, R3.reuse, RZ ;  /* 0x000000030aff7210 */ /* 0x0c0fe20007f3e0ff */
[----:B------:R0:W-:Y:S04]  /*6720*/  STS.U16 [R113+UR12+0x4500], R107 ;  /* 0x0045006b71007988 */ /* 0x0001e8000800040c */
[----:B------:R1:W4:Y:S01]  /*6730*/  @!P0 LDG.E.U16 R117, desc[UR14][R134.64] ;  /* 0x0000000e86758981 */ /* 0x000322000c1e1500 */
[----:B0-----:R-:W-:Y:S01]  /*6740*/  PRMT R107, RZ, 0x7610, R107 ;  /* 0x00007610ff6b7816 */ /* 0x001fe2000000006b */
[----:B-1----:R-:W-:Y:S02]  /*6750*/  IMAD.IADD R134, R10, 0x1, R3 ;  /* 0x000000010a867824 */ /* 0x002fe400078e0203 */
[----:B------:R-:W-:Y:S01]  /*6760*/  IMAD.X R135, R202, 0x1, R2, P1 ;  /* 0x00000001ca877824 */ /* 0x000fe200008e0602 */
[C---:B------:R-:W-:Y:S01]  /*6770*/  IADD3 RZ, P1, R11.reuse, R3, RZ ;  /* 0x000000030bff7210 */ /* 0x040fe20007f3e0ff */
[----:B------:R0:W-:Y:S04]  /*6780*/  STS.U16 [R113+UR12+0x4900], R95 ;  /* 0x0049005f71007988 */ /* 0x0001e8000800040c */
[----:B------:R1:W4:Y:S01]  /*6790*/  @!P0 LDG.E.U16 R107, desc[UR14][R134.64] ;  /* 0x0000000e866b8981 */ /* 0x000322000c1e1500 */
[----:B0-----:R-:W-:Y:S01]  /*67a0*/  PRMT R95, RZ, 0x7610, R95 ;  /* 0x00007610ff5f7816 */ /* 0x001fe2000000005f */
[----:B-1----:R-:W-:-:S02]  /*67b0*/  IMAD.IADD R134, R11, 0x1, R3 ;  /* 0x000000010b867824 */ /* 0x002fc400078e0203 */
[----:B------:R-:W-:-:S05]  /*67c0*/  IMAD.X R135, R196, 0x1, R2, P1 ;  /* 0x00000001c4877824 */ /* 0x000fca00008e0602 */
[----:B------:R0:W4:Y:S04]  /*67d0*/  @!P0 LDG.E.U16 R95, desc[UR14][R134.64] ;  /* 0x0000000e865f8981 */ /* 0x000128000c1e1500 */
[----:B------:R-:W-:Y:S01]  /*67e0*/  STL [R1+0x14c], R0 ;  /* 0x00014c0001007387 */ /* 0x000fe20000100800 */
[----:B0-----:R-:W-:-:S03]  /*67f0*/  IADD3 R134, P1, R0, R3, RZ ;  /* 0x0000000300867210 */ /* 0x001fc60007f3e0ff */
[----:B------:R0:W-:Y:S02]  /*6800*/  STL [R1+0x150], R222 ;  /* 0x000150de01007387 */ /* 0x0001e40000100800 */
[----:B------:R-:W-:Y:S02]  /*6810*/  IMAD.X R135, R222, 0x1, R2, P1 ;  /* 0x00000001de877824 */ /* 0x000fe400008e0602 */
[----:B0-----:R-:W3:Y:S01]  /*6820*/  LDL.LU R222, [R1+0x8] ;  /* 0x0000080001de7983 */ /* 0x001ee20000300800 */
[----:B------:R-:W-:-:S06]  /*6830*/  PRMT R169, RZ, 0x7610, R169 ;  /* 0x00007610ffa97816 */ /* 0x000fcc00000000a9 */
[----:B------:R0:W4:Y:S04]  /*6840*/  @!P0 LDG.E.U16 R169, desc[UR14][R134.64] ;  /* 0x0000000e86a98981 */ /* 0x000128000c1e1500 */
[----:B------:R1:W-:Y:S04]  /*6850*/  STL [R1+0x154], R128 ;  /* 0x0001548001007387 */ /* 0x0003e80000100800 */
[----:B------:R-:W5:Y:S01]  /*6860*/  LDL R171, [R1+0x24] ;  /* 0x0000240001ab7983 */ /* 0x000f620000100800 */
[----:B0-----:R-:W-:-:S03]  /*6870*/  IADD3 R134, P1, R177, R3, RZ ;  /* 0x00000003b1867210 */ /* 0x001fc60007f3e0ff */
[----:B------:R-:W4:Y:S02]  /*6880*/  LDL R0, [R1+0x14] ;  /* 0x0000140001007983 */ /* 0x000f240000100800 */
[----:B------:R-:W-:Y:S02]  /*6890*/  IMAD.X R135, R128, 0x1, R2, P1 ;  /* 0x0000000180877824 */ /* 0x000fe400008e0602 */
[----:B-1----:R-:W5:Y:S04]  /*68a0*/  LDL R128, [R1+0x34] ;  /* 0x0000340001807983 */ /* 0x002f680000100800 */
[----:B------:R0:W-:Y:S02]  /*68b0*/  STS.U16 [R113+UR12+0x5100], R159 ;  /* 0x0051009f71007988 */ /* 0x0001e4000800040c */
[----:B0-----:R-:W-:-:S02]  /*68c0*/  PRMT R159, RZ, 0x7610, R159 ;  /* 0x00007610ff9f7816 */ /* 0x001fc4000000009f */
[----:B------:R0:W-:Y:S04]  /*68d0*/  STS.U16 [R113+UR12+0x5500], R165 ;  /* 0x005500a571007988 */ /* 0x0001e8000800040c */
[----:B------:R1:W4:Y:S01]  /*68e0*/  @!P0 LDG.E.U16 R159, desc[UR14][R134.64] ;  /* 0x0000000e869f8981 */ /* 0x000322000c1e1500 */
[----:B0-----:R-:W-:Y:S02]  /*68f0*/  PRMT R165, RZ, 0x7610, R165 ;  /* 0x00007610ffa57816 */ /* 0x001fe400000000a5 */
[----:B-1----:R-:W-:-:S05]  /*6900*/  IADD3 R134, P1, R175, R3, RZ ;  /* 0x00000003af867210 */ /* 0x002fca0007f3e0ff */
[----:B------:R-:W-:Y:S01]  /*6910*/  IMAD.X R135, R120, 0x1, R2, P1 ;  /* 0x0000000178877824 */ /* 0x000fe200008e0602 */
[----:B------:R0:W-:Y:S04]  /*6920*/  STS.U16 [R113+UR12+0x5900], R163 ;  /* 0x005900a371007988 */ /* 0x0001e8000800040c */
[----:B------:R3:W4:Y:S01]  /*6930*/  @!P0 LDG.E.U16 R165, desc[UR14][R134.64] ;  /* 0x0000000e86a58981 */ /* 0x000722000c1e1500 */
[----:B0-----:R-:W-:-:S03]  /*6940*/  PRMT R163, RZ, 0x7610, R163 ;  /* 0x00007610ffa37816 */ /* 0x001fc600000000a3 */
[----:B------:R0:W-:Y:S04]  /*6950*/  STS.U16 [R113+UR12+0x4d00], R115 ;  /* 0x004d007371007988 */ /* 0x0001e8000800040c */
[----:B------:R-:W-:Y:S01]  /*6960*/  STS.U16 [R113+UR12+0x5d00], R161 ;  /* 0x005d00a171007988 */ /* 0x000fe2000800040c */
[----:B0-----:R-:W-:-:S05]  /*6970*/  LOP3.LUT R115, R125, 0x40, RZ, 0x3c, !PT ;  /* 0x000000407d737812 */ /* 0x001fca00078e3cff */
[----:B------:R0:W-:Y:S02]  /*6980*/  STS.U16 [R115+UR12+0x4200], R145 ;  /* 0x0042009173007988 */ /* 0x0001e4000800040c */
[----:B0-----:R-:W-:Y:S02]  /*6990*/  PRMT R145, RZ, 0x7610, R145 ;  /* 0x00007610ff917816 */ /* 0x001fe40000000091 */
[----:B------:R0:W-:Y:S02]  /*69a0*/  STS.U16 [R115+UR12+0x4600], R144 ;  /* 0x0046009073007988 */ /* 0x0001e4000800040c */
[----:B0-----:R-:W-:Y:S02]  /*69b0*/  PRMT R144, RZ, 0x7610, R144 ;  /* 0x00007610ff907816 */ /* 0x001fe40000000090 */
[----:B------:R0:W-:Y:S02]  /*69c0*/  STS.U16 [R115+UR12+0x4a00], R143 ;  /* 0x004a008f73007988 */ /* 0x0001e4000800040c */
[----:B0-----:R-:W-:-:S02]  /*69d0*/  PRMT R143, RZ, 0x7610, R143 ;  /* 0x00007610ff8f7816 */ /* 0x001fc4000000008f */
[----:B------:R0:W-:Y:S02]  /*69e0*/  STS.U16 [R115+UR12+0x4e00], R142 ;  /* 0x004e008e73007988 */ /* 0x0001e4000800040c */
[----:B0-----:R-:W-:Y:S02]  /*69f0*/  PRMT R142, RZ, 0x7610, R142 ;  /* 0x00007610ff8e7816 */ /* 0x001fe4000000008e */
[----:B------:R0:W-:Y:S02]  /*6a00*/  STS.U16 [R115+UR12+0x5200], R149 ;  /* 0x0052009573007988 */ /* 0x0001e4000800040c */
[----:B0-----:R-:W-:Y:S02]  /*6a10*/  PRMT R149, RZ, 0x7610, R149 ;  /* 0x00007610ff957816 */ /* 0x001fe40000000095 */
[----:B------:R0:W-:Y:S02]  /*6a20*/  STS.U16 [R115+UR12+0x5600], R153 ;  /* 0x0056009973007988 */ /* 0x0001e4000800040c */
[----:B0-----:R-:W-:-:S02]  /*6a30*/  PRMT R153, RZ, 0x7610, R153 ;  /* 0x00007610ff997816 */ /* 0x001fc40000000099 */
[----:B--2---:R0:W-:Y:S02]  /*6a40*/  STS.U16 [R115+UR12+0x5a00], R155 ;  /* 0x005a009b73007988 */ /* 0x0041e4000800040c */
[----:B0-----:R-:W-:Y:S02]  /*6a50*/  PRMT R155, RZ, 0x7610, R155 ;  /* 0x00007610ff9b7816 */ /* 0x001fe4000000009b */
[----:B------:R-:W-:Y:S02]  /*6a60*/  PRMT R161, RZ, 0x7610, R161 ;  /* 0x00007610ffa17816 */ /* 0x000fe400000000a1 */
[----:B---3--:R-:W-:-:S05]  /*6a70*/  IADD3 R134, P1, R222, R3, RZ ;  /* 0x00000003de867210 */ /* 0x008fca0007f3e0ff */
[----:B------:R-:W-:-:S05]  /*6a80*/  IMAD.X R135, R112, 0x1, R2, P1 ;  /* 0x0000000170877824 */ /* 0x000fca00008e0602 */
[----:B------:R0:W2:Y:S02]  /*6a90*/  @!P0 LDG.E.U16 R163, desc[UR14][R134.64] ;  /* 0x0000000e86a38981 */ /* 0x0000a4000c1e1500 */
[----:B0-----:R-:W-:-:S05]  /*6aa0*/  IADD3 R134, P1, R251, R3, RZ ;  /* 0x00000003fb867210 */ /* 0x001fca0007f3e0ff */
[----:B------:R-:W-:-:S05]  /*6ab0*/  IMAD.X R135, R104, 0x1, R2, P1 ;  /* 0x0000000168877824 */ /* 0x000fca00008e0602 */
[----:B------:R0:W3:Y:S02]  /*6ac0*/  @!P0 LDG.E.U16 R145, desc[UR14][R134.64] ;  /* 0x0000000e86918981 */ /* 0x0000e4000c1e1500 */
        /* <DEDUP_REMOVED lines=21> */
[----:B-----5:R-:W-:Y:S02]  /*6c20*/  IADD3 R134, P1, R128, R3, RZ ;  /* 0x0000000380867210 */ /* 0x020fe40007f3e0ff */
[----:B------:R-:W5:Y:S04]  /*6c30*/  LDL.LU R128, [R1+0x4] ;  /* 0x0000040001807983 */ /* 0x000f680000300800 */
[----:B------:R0:W-:Y:S01]  /*6c40*/  STS.U16 [R115+UR12+0x5e00], R141 ;  /* 0x005e008d73007988 */ /* 0x0001e2000800040c */
[----:B------:R-:W-:-:S03]  /*6c50*/  IMAD.X R135, R221, 0x1, R2, P1 ;  /* 0x00000001dd877824 */ /* 0x000fc600008e0602 */
[----:B------:R-:W2:Y:S04]  /*6c60*/  LDL R175, [R1+0x30] ;  /* 0x0000300001af7983 */ /* 0x000ea80000100800 */
[----:B------:R-:W3:Y:S01]  /*6c70*/  LDL R173, [R1+0x20] ;  /* 0x0000200001ad7983 */ /* 0x000ee20000100800 */
[----:B0-----:R-:W-:-:S05]  /*6c80*/  LOP3.LUT R141, R125, 0x60, RZ, 0x3c, !PT ;  /* 0x000000607d8d7812 */ /* 0x001fca00078e3cff */
[----:B------:R0:W-:Y:S02]  /*6c90*/  STS.U16 [R141+UR12+0x4700], R139 ;  /* 0x0047008b8d007988 */ /* 0x0001e4000800040c */
[----:B0-----:R-:W-:Y:S02]  /*6ca0*/  PRMT R139, RZ, 0x7610, R139 ;  /* 0x00007610ff8b7816 */ /* 0x001fe4000000008b */
[----:B------:R0:W-:Y:S04]  /*6cb0*/  STS.U16 [R141+UR12+0x4b00], R138 ;  /* 0x004b008a8d007988 */ /* 0x0001e8000800040c */
[----:B------:R1:W3:Y:S01]  /*6cc0*/  @!P0 LDG.E.U16 R139, desc[UR14][R134.64] ;  /* 0x0000000e868b8981 */ /* 0x0002e2000c1e1500 */
[----:B0-----:R-:W-:Y:S02]  /*6cd0*/  PRMT R138, RZ, 0x7610, R138 ;  /* 0x00007610ff8a7816 */ /* 0x001fe4000000008a */
[----:B-1----:R-:W-:-:S02]  /*6ce0*/  IADD3 R134, P1, R171, R3, RZ ;  /* 0x00000003ab867210 */ /* 0x002fc40007f3e0ff */
[----:B------:R-:W3:Y:S03]  /*6cf0*/  LDL.LU R171, [R1] ;  /* 0x0000000001ab7983 */ /* 0x000ee60000300800 */
[----:B------:R-:W-:-:S05]  /*6d00*/  IMAD.X R135, R126, 0x1, R2, P1 ;  /* 0x000000017e877824 */ /* 0x000fca00008e0602 */
[----:B------:R4:W3:Y:S02]  /*6d10*/  @!P0 LDG.E.U16 R138, desc[UR14][R134.64] ;  /* 0x0000000e868a8981 */ /* 0x0008e4000c1e1500 */
[----:B----4-:R-:W-:Y:S02]  /*6d20*/  IADD3 R134, P1, R0, R3, RZ ;  /* 0x0000000300867210 */ /* 0x010fe40007f3e0ff */
[----:B------:R-:W4:Y:S04]  /*6d30*/  LDL.LU R0, [R1+0x10] ;  /* 0x0000100001007983 */ /* 0x000f280000300800 */
[----:B------:R0:W-:Y:S01]  /*6d40*/  STS.U16 [R141+UR12+0x4f00], R137 ;  /* 0x004f00898d007988 */ /* 0x0001e2000800040c */
[----:B------:R-:W-:Y:S01]  /*6d50*/  IMAD.X R135, R118, 0x1, R2, P1 ;  /* 0x0000000176877824 */ /* 0x000fe200008e0602 */
[----:B0-----:R-:W-:-:S02]  /*6d60*/  PRMT R137, RZ, 0x7610, R137 ;  /* 0x00007610ff897816 */ /* 0x001fc40000000089 */
[----:B------:R0:W-:Y:S04]  /*6d70*/  STS.U16 [R141+UR12+0x5300], R136 ;  /* 0x005300888d007988 */ /* 0x0001e8000800040c */
[----:B------:R5:W3:Y:S01]  /*6d80*/  @!P0 LDG.E.U16 R137, desc[UR14][R134.64] ;  /* 0x0000000e86898981 */ /* 0x000ae2000c1e1500 */
[----:B0-----:R-:W-:-:S03]  /*6d90*/  PRMT R136, RZ, 0x7610, R136 ;  /* 0x00007610ff887816 */ /* 0x001fc60000000088 */
        /* <DEDUP_REMOVED lines=10> */
[----:B------:R-:W-:Y:S01]  /*6e40*/  PRMT R147, RZ, 0x7610, R147 ;  /* 0x00007610ff937816 */ /* 0x000fe20000000093 */
[----:B------:R0:W-:Y:S02]  /*6e50*/  STS.U16 [R125+UR12+0x3400], R151 ;  /* 0x003400977d007988 */ /* 0x0001e4000800040c */
[----:B0-----:R-:W-:-:S02]  /*6e60*/  PRMT R151, RZ, 0x7610, R151 ;  /* 0x00007610ff977816 */ /* 0x001fc40000000097 */
[----:B------:R0:W-:Y:S02]  /*6e70*/  STS.U16 [R125+UR12+0x3800], R157 ;  /* 0x0038009d7d007988 */ /* 0x0001e4000800040c */
[----:B0-----:R-:W-:Y:S02]  /*6e80*/  PRMT R157, RZ, 0x7610, R157 ;  /* 0x00007610ff9d7816 */ /* 0x001fe4000000009d */
[----:B------:R0:W-:Y:S02]  /*6e90*/  STS.U16 [R125+UR12+0x3c00], R167 ;  /* 0x003c00a77d007988 */ /* 0x0001e4000800040c */
[----:B0-----:R-:W-:Y:S02]  /*6ea0*/  PRMT R167, RZ, 0x7610, R167 ;  /* 0x00007610ffa77816 */ /* 0x001fe400000000a7 */
[----:B------:R0:W-:Y:S01]  /*6eb0*/  STS.U16 [R125+UR12+0x400], R159 ;  /* 0x0004009f7d007988 */ /* 0x0001e2000800040c */
[----:B-----5:R-:W-:-:S05]  /*6ec0*/  IADD3 R134, P1, R128, R3, RZ ;  /* 0x0000000380867210 */ /* 0x020fca0007f3e0ff */
[----:B------:R-:W-:-:S05]  /*6ed0*/  IMAD.X R135, R110, 0x1, R2, P1 ;  /* 0x000000016e877824 */ /* 0x000fca00008e0602 */
[----:B------:R1:W5:Y:S02]  /*6ee0*/  @!P0 LDG.E.U16 R136, desc[UR14][R134.64] ;  /* 0x0000000e86888981 */ /* 0x000364000c1e1500 */
[----:B-1----:R-:W-:-:S05]  /*6ef0*/  IADD3 R134, P1, R250, R3, RZ ;  /* 0x00000003fa867210 */ /* 0x002fca0007f3e0ff */
        /* <DEDUP_REMOVED lines=23> */
[----:B--2---:R-:W-:Y:S02]  /*7070*/  IADD3 R134, P1, R175, R3, RZ ;  /* 0x00000003af867210 */ /* 0x004fe40007f3e0ff */
[----:B------:R-:W2:Y:S03]  /*7080*/  LDL.LU R175, [R1+0x2c] ;  /* 0x00002c0001af7983 */ /* 0x000ea60000300800 */
[----:B------:R-:W-:-:S05]  /*7090*/  IMAD.X R135, R220, 0x1, R2, P1 ;  /* 0x00000001dc877824 */ /* 0x000fca00008e0602 */
[----:B------:R4:W5:Y:S01]  /*70a0*/  @!P0 LDG.E.U16 R167, desc[UR14][R134.64] ;  /* 0x0000000e86a78981 */ /* 0x000962000c1e1500 */
[----:B0-----:R-:W-:Y:S02]  /*70b0*/  PRMT R159, RZ, 0x7610, R159 ;  /* 0x00007610ff9f7816 */ /* 0x001fe4000000009f */
[----:B----4-:R-:W-:-:S05]  /*70c0*/  IADD3 R134, P1, R0, R3, RZ ;  /* 0x0000000300867210 */ /* 0x010fca0007f3e0ff */
[----:B------:R-:W-:-:S05]  /*70d0*/  IMAD.X R135, R116, 0x1, R2, P1 ;  /* 0x0000000174877824 */ /* 0x000fca00008e0602 */
[----:B------:R3:W4:Y:S02]  /*70e0*/  @!P0 LDG.E.U16 R159, desc[UR14][R134.64] ;  /* 0x0000000e869f8981 */ /* 0x000724000c1e1500 */
[----:B---3--:R-:W-:Y:S02]  /*70f0*/  IADD3 R134, P1, R173, R3, RZ ;  /* 0x00000003ad867210 */ /* 0x008fe40007f3e0ff */
[----:B------:R-:W3:Y:S04]  /*7100*/  LDL.LU R173, [R1+0x1c] ;  /* 0x00001c0001ad7983 */ /* 0x000ee80000300800 */
[----:B------:R0:W-:Y:S04]  /*7110*/  STS.U16 [R125+UR12], R169 ;  /* 0x000000a97d007988 */ /* 0x0001e8000800040c */
[----:B0-----:R-:W5:Y:S01]  /*7120*/  LDL.LU R169, [R1+0xc] ;  /* 0x00000c0001a97983 */ /* 0x001f620000300800 */
[----:B------:R-:W-:-:S03]  /*7130*/  IMAD.X R135, R124, 0x1, R2, P1 ;  /* 0x000000017c877824 */ /* 0x000fc600008e0602 */
[----:B------:R0:W-:Y:S02]  /*7140*/  STS.U16 [R125+UR12+0x800], R165 ;  /* 0x000800a57d007988 */ /* 0x0001e4000800040c */
[----:B0-----:R-:W-:Y:S02]  /*7150*/  PRMT R165, RZ, 0x7610, R165 ;  /* 0x00007610ffa57816 */ /* 0x001fe400000000a5 */
[----:B------:R0:W-:Y:S04]  /*7160*/  STS.U16 [R125+UR12+0xc00], R163 ;  /* 0x000c00a37d007988 */ /* 0x0001e8000800040c */
[----:B------:R1:W4:Y:S01]  /*7170*/  @!P0 LDG.E.U16 R165, desc[UR14][R134.64] ;  /* 0x0000000e86a58981 */ /* 0x000322000c1e1500 */
[----:B0-----:R-:W-:Y:S02]  /*7180*/  PRMT R163, RZ, 0x7610, R163 ;  /* 0x00007610ffa37816 */ /* 0x001fe400000000a3 */
[----:B-1----:R-:W-:-:S05]  /*7190*/  IADD3 R134, P1, R171, R3, RZ ;  /* 0x00000003ab867210 */ /* 0x002fca0007f3e0ff */
[----:B------:R-:W-:Y:S01]  /*71a0*/  IMAD.X R135, R108, 0x1, R2, P1 ;  /* 0x000000016c877824 */ /* 0x000fe200008e0602 */
        /* <DEDUP_REMOVED lines=39> */
[----:B------:R-:W-:-:S05]  /*7420*/  IMAD.X R135, R204, 0x1, R2, P1 ;  /* 0x00000001cc877824 */ /* 0x000fca00008e0602 */
[----:B------:R2:W4:Y:S01]  /*7430*/  @!P0 LDG.E.U16 R125, desc[UR14][R134.64] ;  /* 0x0000000e867d8981 */ /* 0x000522000c1e1500 */
[----:B------:R-:W-:-:S03]  /*7440*/  PRMT R161, RZ, 0x7610, R161 ;  /* 0x00007610ffa17816 */ /* 0x000fc600000000a1 */
[----:B------:R0:W-:Y:S02]  /*7450*/  STS.U16 [R113+UR12+0x3100], R123 ;  /* 0x0031007b71007988 */ /* 0x0001e4000800040c */
[----:B0-----:R-:W-:Y:S02]  /*7460*/  PRMT R123, RZ, 0x7610, R123 ;  /* 0x00007610ff7b7816 */ /* 0x001fe4000000007b */
[----:B------:R0:W-:Y:S01]  /*7470*/  STS.U16 [R113+UR12+0x3500], R121 ;  /* 0x0035007971007988 */ /* 0x0001e2000800040c */
[----:B--2---:R-:W-:-:S05]  /*7480*/  IADD3 R134, P1, R175, R3, RZ ;  /* 0x00000003af867210 */ /* 0x004fca0007f3e0ff */
[----:B------:R-:W-:-:S05]  /*7490*/  IMAD.X R135, R130, 0x1, R2, P1 ;  /* 0x0000000182877824 */ /* 0x000fca00008e0602 */
[----:B------:R3:W2:Y:S01]  /*74a0*/  @!P0 LDG.E.U16 R161, desc[UR14][R134.64] ;  /* 0x0000000e86a18981 */ /* 0x0006a2000c1e1500 */
[----:B0-----:R-:W-:-:S03]  /*74b0*/  PRMT R121, RZ, 0x7610, R121 ;  /* 0x00007610ff797816 */ /* 0x001fc60000000079 */
[----:B------:R0:W-:Y:S01]  /*74c0*/  STS.U16 [R113+UR12+0x3900], R119 ;  /* 0x0039007771007988 */ /* 0x0001e2000800040c */
[----:B---3--:R-:W-:-:S05]  /*74d0*/  IADD3 R134, P1, R173, R3, RZ ;  /* 0x00000003ad867210 */ /* 0x008fca0007f3e0ff */
[----:B------:R-:W-:-:S05]  /*74e0*/  IMAD.X R135, R122, 0x1, R2, P1 ;  /* 0x000000017a877824 */ /* 0x000fca00008e0602 */
[----:B------:R5:W3:Y:S02]  /*74f0*/  @!P0 LDG.E.U16 R123, desc[UR14][R134.64] ;  /* 0x0000000e867b8981 */ /* 0x000ae4000c1e1500 */
[----:B-----5:R-:W-:-:S05]  /*7500*/  IADD3 R134, P1, R169, R3, RZ ;  /* 0x00000003a9867210 */ /* 0x020fca0007f3e0ff */
[----:B------:R-:W-:-:S05]  /*7510*/  IMAD.X R135, R114, 0x1, R2, P1 ;  /* 0x0000000172877824 */ /* 0x000fca00008e0602 */
[----:B------:R1:W5:Y:S01]  /*7520*/  @!P0 LDG.E.U16 R121, desc[UR14][R134.64] ;  /* 0x0000000e86798981 */ /* 0x000362000c1e1500 */
[----:B0-----:R-:W-:Y:S02]  /*7530*/  PRMT R119, RZ, 0x7610, R119 ;  /* 0x00007610ff777816 */ /* 0x001fe40000000077 */
[----:B-1----:R-:W-:-:S05]  /*7540*/  IADD3 R134, P1, R252, R3, RZ ;  /* 0x00000003fc867210 */ /* 0x002fca0007f3e0ff */
[----:B------:R-:W-:Y:S01]  /*7550*/  IMAD.X R135, R106, 0x1, R2, P1 ;  /* 0x000000016a877824 */ /* 0x000fe200008e0602 */
[----:B------:R0:W-:Y:S04]  /*7560*/  STS.U16 [R113+UR12+0x3d00], R117 ;  /* 0x003d007571007988 */ /* 0x0001e8000800040c */
        /* <DEDUP_REMOVED lines=33> */
[----:B------:R-:W-:-:S05]  /*7780*/  IMAD.X R135, R150, 0x1, R2, P1 ;  /* 0x0000000196877824 */ /* 0x000fca00008e0602 */
[----:B------:R-:W5:Y:S01]  /*7790*/  @!P0 LDG.E.U16 R140, desc[UR14][R134.64] ;  /* 0x0000000e868c8981 */ /* 0x000f62000c1e1500 */
[----:B------:R-:W-:-:S03]  /*77a0*/  LOP3.LUT P0, RZ, R176, 0x40, RZ, 0xc0, !PT ;  /* 0x00000040b0ff7812 */ /* 0x000fc6000780c0ff */
[----:B------:R0:W-:Y:S04]  /*77b0*/  STS.U16 [R113+UR12+0x2100], R127 ;  /* 0x0021007f71007988 */ /* 0x0001e8000800040c */
[----:B------:R-:W-:Y:S01]  /*77c0*/  STS.U16 [R113+UR12+0x1900], R129 ;  /* 0x0019008171007988 */ /* 0x000fe2000800040c */
[----:B0-----:R-:W-:-:S03]  /*77d0*/  LOP3.LUT R127, R176, 0x3f, RZ, 0xc0, !PT ;  /* 0x0000003fb07f7812 */ /* 0x001fc600078ec0ff */
[----:B------:R-:W-:Y:S04]  /*77e0*/  STS.U16 [R113+UR12+0x1d00], R141 ;  /* 0x001d008d71007988 */ /* 0x000fe8000800040c */
[----:B------:R-:W-:Y:S01]  /*77f0*/  STS.U16 [R113+UR12+0x2500], R147 ;  /* 0x0025009371007988 */ /* 0x000fe2000800040c */
[----:B------:R-:W-:-:S03]  /*7800*/  IMAD.SHL.U32 R127, R127, 0x2, RZ ;  /* 0x000000027f7f7824 */ /* 0x000fc600078e00ff */
[----:B------:R-:W-:Y:S04]  /*7810*/  STS.U16 [R113+UR12+0x2900], R151 ;  /* 0x0029009771007988 */ /* 0x000fe8000800040c */
[----:B------:R0:W-:Y:S02]  /*7820*/  STS.U16 [R113+UR12+0x2d00], R157 ;  /* 0x002d009d71007988 */ /* 0x0001e4000800040c */
[----:B0-----:R-:W-:Y:S02]  /*7830*/  SEL R113, RZ, 0x90, !P0 ;  /* 0x00000090ff717807 */ /* 0x001fe40004000000 */
[----:B------:R0:W-:Y:S02]  /*7840*/  STS.U16 [R115+UR12+0x200], R167 ;  /* 0x000200a773007988 */ /* 0x0001e4000800040c */
[----:B------:R-:W-:-:S04]  /*7850*/  LOP3.LUT R113, R113, R127, RZ, 0x3c, !PT ;  /* 0x0000007f71717212 */ /* 0x000fc800078e3cff */
[C---:B0-----:R-:W-:Y:S02]  /*7860*/  LOP3.LUT R115, R113.reuse, 0x40, RZ, 0x3c, !PT ;  /* 0x0000004071737812 */ /* 0x041fe400078e3cff */
[----:B------:R-:W-:-:S03]  /*7870*/  LOP3.LUT R113, R113, 0x60, RZ, 0x3c, !PT ;  /* 0x0000006071717812 */ /* 0x000fc600078e3cff */
[----:B------:R-:W-:Y:S04]  /*7880*/  STS.U16 [R115+UR12+0x3200], R105 ;  /* 0x0032006973007988 */ /* 0x000fe8000800040c */
[----:B------:R-:W-:Y:S04]  /*7890*/  STS.U16 [R115+UR12+0x3600], R111 ;  /* 0x0036006f73007988 */ /* 0x000fe8000800040c */
[----:B------:R-:W-:Y:S04]  /*78a0*/  STS.U16 [R115+UR12+0x3a00], R109 ;  /* 0x003a006d73007988 */ /* 0x000fe8000800040c */
[----:B------:R-:W-:Y:S04]  /*78b0*/  STS.U16 [R115+UR12+0x3e00], R107 ;  /* 0x003e006b73007988 */ /* 0x000fe8000800040c */
[----:B----4-:R-:W-:Y:S04]  /*78c0*/  STS.U16 [R115+UR12+0xa00], R159 ;  /* 0x000a009f73007988 */ /* 0x010fe8000800040c */
[----:B------:R-:W-:Y:S04]  /*78d0*/  STS.U16 [R115+UR12+0x600], R165 ;  /* 0x000600a573007988 */ /* 0x000fe8000800040c */
        /* <DEDUP_REMOVED lines=13> */
[----:B------:R0:W-:Y:S04]  /*79b0*/  STS.U16 [R113+UR12+0x3f00], R95 ;  /* 0x003f005f71007988 */ /* 0x0001e8000800040c */
[----:B--2---:R-:W-:Y:S04]  /*79c0*/  STS.U16 [R113+UR12+0x300], R161 ;  /* 0x000300a171007988 */ /* 0x004fe8000800040c */
[----:B---3--:R-:W-:Y:S01]  /*79d0*/  STS.U16 [R113+UR12+0x700], R123 ;  /* 0x0007007b71007988 */ /* 0x008fe2000800040c */
[----:B------:R-:W-:Y:S01]  /*79e0*/  UMOV UR4, UR13 ;  /* 0x0000000d00047c82 */ /* 0x000fe20008000000 */
[----:B------:R-:W-:Y:S01]  /*79f0*/  UMOV UR5, 0x40000040 ;  /* 0x4000004000057882 */ /* 0x000fe20000000000 */
[----:B------:R-:W-:Y:S01]  /*7a00*/  UMOV UR7, 0x40000040 ;  /* 0x4000004000077882 */ /* 0x000fe20000000000 */
[----:B-----5:R-:W-:Y:S01]  /*7a10*/  STS.U16 [R113+UR12+0xb00], R121 ;  /* 0x000b007971007988 */ /* 0x020fe2000800040c */
[----:B0-----:R-:W0:Y:S03]  /*7a20*/  LDC R95, c[0x0][0x238] ;  /* 0x00008e00ff5f7b82 */ /* 0x001e260000000800 */
[----:B------:R1:W-:Y:S04]  /*7a30*/  STS.U16 [R113+UR12+0xf00], R119 ;  /* 0x000f007771007988 */ /* 0x0003e8000800040c */
[----:B------:R-:W-:Y:S04]  /*7a40*/  STS.U16 [R113+UR12+0x1300], R117 ;  /* 0x0013007571007988 */ /* 0x000fe8000800040c */
[----:B------:R-:W-:Y:S04]  /*7a50*/  STS.U16 [R113+UR12+0x1700], R139 ;  /* 0x0017008b71007988 */ /* 0x000fe8000800040c */
[----:B------:R-:W-:Y:S04]  /*7a60*/  STS.U16 [R113+UR12+0x1b00], R138 ;  /* 0x001b008a71007988 */ /* 0x000fe8000800040c */
[----:B------:R-:W-:Y:S04]  /*7a70*/  STS.U16 [R113+UR12+0x1f00], R137 ;  /* 0x001f008971007988 */ /* 0x000fe8000800040c */
[----:B------:R-:W-:Y:S04]  /*7a80*/  STS.U16 [R113+UR12+0x2300], R136 ;  /* 0x0023008871007988 */ /* 0x000fe8000800040c */
[----:B------:R-:W-:Y:S04]  /*7a90*/  STS.U16 [R113+UR12+0x2700], R131 ;  /* 0x0027008371007988 */ /* 0x000fe8000800040c */
[----:B------:R2:W-:Y:S01]  /*7aa0*/  STS.U16 [R113+UR12+0x2b00], R140 ;  /* 0x002b008c71007988 */ /* 0x0005e2000800040c */
[----:B------:R3:W-:Y:S06]  /*7ab0*/  MEMBAR.ALL.CTA ;  /* 0x0000000000007992 */ /* 0x0007ec0000008000 */
[----:B---3--:R-:W3:Y:S02]  /*7ac0*/  FENCE.VIEW.ASYNC.S ;  /* 0x00000000000073c6 */ /* 0x008ee40000000000 */
[----:B---3--:R-:W-:Y:S06]  /*7ad0*/  BAR.SYNC.DEFER_BLOCKING 0x0 ;  /* 0x0000000000007b1d */ /* 0x008fec0000010000 */
[----:B------:R-:W-:-:S06]  /*7ae0*/  WARPGROUP.ARRIVE ;  /* 0x00000000000079c5 */ /* 0x000fcc0000000000 */
[----:B------:R-:W-:Y:S01]  /*7af0*/  HGMMA.64x128x16.F32 R24, gdesc[UR4].tnspA, R24 ;  /* 0x21e00000041879f0 */ /* 0x000fe20008700818 */
[----:B0-----:R-:W-:-:S04]  /*7b00*/  IMAD.SHL.U32 R95, R95, 0x40, RZ ;  /* 0x000000405f5f7824 */ /* 0x001fc800078e00ff */
[----:B------:R-:W-:-:S05]  /*7b10*/  IMAD.WIDE R132, R95, 0x2, R132 ;  /* 0x000000025f847825 */ /* 0x000fca00078e0284 */
[----:B------:R-:W-:Y:S01]  /*7b20*/  STL [R1+0x40], R132 ;  /* 0x0000408401007387 */ /* 0x000fe20000100800 */
[----:B------:R-:W-:-:S03]  /*7b30*/  IMAD.MOV.U32 R111, RZ, RZ, R171 ;  /* 0x000000ffff6f7224 */ /* 0x000fc600078e00ab */
[----:B------:R0:W-:Y:S01]  /*7b40*/  STL [R1+0x3c], R133 ;  /* 0x00003c8501007387 */ /* 0x0001e20000100800 */
[----:B------:R-:W-:-:S03]  /*7b50*/  IMAD.MOV.U32 R109, RZ, RZ, R108 ;  /* 0x000000ffff6d7224 */ /* 0x000fc600078e006c */
[----:B-1----:R-:W3:Y:S01]  /*7b60*/  LDL.LU R119, [R1+0x14] ;  /* 0x0000140001777983 */ /* 0x002ee20000300800 */
[----:B------:R-:W-:-:S03]  /*7b70*/  IMAD.MOV.U32 R108, RZ, RZ, R111 ;  /* 0x000000ffff6c7224 */ /* 0x000fc600078e006f */
[----:B------:R-:W4:Y:S01]  /*7b80*/  LDL.LU R121, [R1+0x18] ;  /* 0x0000180001797983 */ /* 0x000f220000300800 */
[----:B------:R-:W-:-:S03]  /*7b90*/  IMAD.MOV.U32 R111, RZ, RZ, R110 ;  /* 0x000000ffff6f7224 */ /* 0x000fc600078e006e */
[----:B------:R-:W5:Y:S01]  /*7ba0*/  LDL.LU R125, [R1+0x20] ;  /* 0x00002000017d7983 */ /* 0x000f620000300800 */
[----:B------:R-:W-:-:S03]  /*7bb0*/  IMAD.MOV.U32 R110, RZ, RZ, R128 ;  /* 0x000000ffff6e7224 */ /* 0x000fc600078e0080 */
[----:B------:R-:W5:Y:S04]  /*7bc0*/  LDL.LU R127, [R1+0x24] ;  /* 0x00002400017f7983 */ /* 0x000f680000300800 */
[----:B------:R-:W5:Y:S04]  /*7bd0*/  LDL.LU R129, [R1+0x28] ;  /* 0x0000280001817983 */ /* 0x000f680000300800 */
[----:B------:R-:W5:Y:S04]  /*7be0*/  LDL.LU R134, [R1+0x30] ;  /* 0x0000300001867983 */ /* 0x000f680000300800 */
[----:B------:R-:W5:Y:S01]  /*7bf0*/  LDL.LU R135, [R1+0x34] ;  /* 0x0000340001877983 */ /* 0x000f620000300800 */
[----:B--2---:R-:W-:-:S03]  /*7c00*/  IMAD.MOV.U32 R113, RZ, RZ, R112 ;  /* 0x000000ffff717224 */ /* 0x004fc600078e0070 */
[----:B------:R-:W2:Y:S01]  /*7c10*/  LDL.LU R128, [R1+0x154] ;  /* 0x0001540001807983 */ /* 0x000ea20000300800 */
[----:B------:R-:W-:Y:S02]  /*7c20*/  IMAD.MOV.U32 R112, RZ, RZ, R222 ;  /* 0x000000ffff707224 */ /* 0x000fe400078e00de */
[----:B------:R-:W-:Y:S01]  /*7c30*/  IMAD.MOV.U32 R117, RZ, RZ, R116 ;  /* 0x000000ffff757224 */ /* 0x000fe200078e0074 */
[----:B------:R-:W2:Y:S01]  /*7c40*/  LDL.LU R222, [R1+0x150] ;  /* 0x0001500001de7983 */ /* 0x000ea20000300800 */
[----:B------:R-:W-:-:S03]  /*7c50*/  IMAD.MOV.U32 R116, RZ, RZ, R0 ;  /* 0x000000ffff747224 */ /* 0x000fc600078e0000 */
[----:B------:R-:W2:Y:S01]  /*7c60*/  LDL.LU R0, [R1+0x14c] ;  /* 0x00014c0001007983 */ /* 0x000ea20000300800 */
[----:B0-----:R-:W-:-:S03]  /*7c70*/  IMAD.MOV.U32 R133, RZ, RZ, R220 ;  /* 0x000000ffff857224 */ /* 0x001fc600078e00dc */
[----:B------:R-:W2:Y:S01]  /*7c80*/  LDL.LU R220, [R1+0x44] ;  /* 0x0000440001dc7983 */ /* 0x000ea20000300800 */
[----:B------:R-:W-:-:S12]  /*7c90*/  HGMMA.64x128x16.F32 R24, gdesc[UR8].tnspA, R24 ;  /* 0x21e00000081879f0 */ /* 0x000fd80008700818 */
[----:B------:R-:W-:Y:S01]  /*7ca0*/  HGMMA.64x128x16.F32 R24, gdesc[UR20].tnspA, R24 ;  /* 0x21e00000141879f0 */ /* 0x000fe20008700818 */
[----:B------:R-:W-:Y:S02]  /*7cb0*/  IMAD.MOV.U32 R187, RZ, RZ, R186 ;  /* 0x000000ffffbb7224 */ /* 0x000fe400078e00ba */
[----:B------:R-:W-:Y:S02]  /*7cc0*/  IMAD.MOV.U32 R186, RZ, RZ, R4 ;  /* 0x000000ffffba7224 */ /* 0x000fe400078e0004 */
[----:B------:R-:W0:Y:S01]  /*7cd0*/  LDC R4, c[0x0][0x23c] ;  /* 0x00008f00ff047b82 */ /* 0x000e220000000800 */
[----:B------:R-:W-:Y:S02]  /*7ce0*/  IMAD.MOV.U32 R115, RZ, RZ, R169 ;  /* 0x000000ffff737224 */ /* 0x000fe400078e00a9 */
[----:B------:R-:W-:-:S03]  /*7cf0*/  IMAD.MOV.U32 R123, RZ, RZ, R173 ;  /* 0x000000ffff7b7224 */ /* 0x000fc600078e00ad */
[----:B------:R-:W-:Y:S01]  /*7d00*/  LOP3.LUT R115, R115, R114, RZ, 0x3c, !PT ;  /* 0x0000007273737212 */ /* 0x000fe200078e3cff */
[----:B------:R-:W-:Y:S01]  /*7d10*/  IMAD.MOV.U32 R131, RZ, RZ, R175 ;  /* 0x000000ffff837224 */ /* 0x000fe200078e00af */
[----:B------:R-:W-:Y:S02]  /*7d20*/  LOP3.LUT R123, R123, R122, RZ, 0x3c, !PT ;  /* 0x0000007a7b7b7212 */ /* 0x000fe400078e3cff */
[----:B------:R-:W-:Y:S02]  /*7d30*/  LOP3.LUT R114, R115, R114, RZ, 0x3c, !PT ;  /* 0x0000007273727212 */ /* 0x000fe400078e3cff */
[----:B------:R-:W-:Y:S02]  /*7d40*/  LOP3.LUT R122, R123, R122, RZ, 0x3c, !PT ;  /* 0x0000007a7b7a7212 */ /* 0x000fe400078e3cff */
[----:B------:R-:W-:Y:S02]  /*7d50*/  LOP3.LUT R115, R115, R114, RZ, 0x3c, !PT ;  /* 0x0000007273737212 */ /* 0x000fe400078e3cff */
[----:B------:R-:W-:Y:S01]  /*7d60*/  LOP3.LUT R131, R131, R130, RZ, 0x3c, !PT ;  /* 0x0000008283837212 */ /* 0x000fe200078e3cff */
[----:B------:R-:W-:Y:S01]  /*7d70*/  IMAD.MOV.U32 R178, RZ, RZ, R10 ;  /* 0x000000ffffb27224 */ /* 0x000fe200078e000a */
[----:B------:R-:W-:Y:S01]  /*7d80*/  LOP3.LUT R123, R123, R122, RZ, 0x3c, !PT ;  /* 0x0000007a7b7b7212 */ /* 0x000fe200078e3cff */
[----:B0-----:R-:W-:Y:S01]  /*7d90*/  IMAD.SHL.U32 R4, R4, 0x40, RZ ;  /* 0x0000004004047824 */ /* 0x001fe200078e00ff */
[----:B------:R-:W-:-:S03]  /*7da0*/  LOP3.LUT R130, R131, R130, RZ, 0x3c, !PT ;  /* 0x0000008283827212 */ /* 0x000fc600078e3cff */
[----:B------:R-:W-:Y:S01]  /*7db0*/  IMAD.WIDE R108, R4, 0x2, R108 ;  /* 0x00000002046c7825 */ /* 0x000fe200078e026c */
[----:B------:R-:W-:Y:S01]  /*7dc0*/  HGMMA.64x128x16.F32 R24, gdesc[UR24].tnspA, R24, gsb0 ;  /* 0x21e00000181879f0 */ /* 0x000fe20008000818 */
[----:B---3--:R-:W-:Y:S02]  /*7dd0*/  LOP3.LUT R119, R119, R118, RZ, 0x3c, !PT ;  /* 0x0000007677777212 */ /* 0x008fe400078e3cff */
[----:B----4-:R-:W-:Y:S02]  /*7de0*/  LOP3.LUT R121, R121, R120, RZ, 0x3c, !PT ;  /* 0x0000007879797212 */ /* 0x010fe400078e3cff */
[----:B-----5:R-:W-:Y:S02]  /*7df0*/  LOP3.LUT R125, R125, R124, RZ, 0x3c, !PT ;  /* 0x0000007c7d7d7212 */ /* 0x020fe400078e3cff */
[----:B------:R-:W-:Y:S02]  /*7e00*/  LOP3.LUT R118, R119, R118, RZ, 0x3c, !PT ;  /* 0x0000007677767212 */ /* 0x000fe400078e3cff */
[----:B------:R-:W-:-:S02]  /*7e10*/  LOP3.LUT R127, R127, R126, RZ, 0x3c, !PT ;  /* 0x0000007e7f7f7212 */ /* 0x000fc400078e3cff */
[----:B------:R-:W-:Y:S02]  /*7e20*/  LOP3.LUT R120, R121, R120, RZ, 0x3c, !PT ;  /* 0x0000007879787212 */ /* 0x000fe400078e3cff */
[----:B------:R-:W-:Y:S01]  /*7e30*/  LOP3.LUT R124, R125, R124, RZ, 0x3c, !PT ;  /* 0x0000007c7d7c7212 */ /* 0x000fe200078e3cff */
[C---:B------:R-:W-:Y:S01]  /*7e40*/  IMAD.WIDE R110, R4.reuse, 0x2, R110 ;  /* 0x00000002046e7825 */ /* 0x040fe200078e026e */
[----:B------:R-:W-:Y:S02]  /*7e50*/  LOP3.LUT R119, R119, R118, RZ, 0x3c, !PT ;  /* 0x0000007677777212 */ /* 0x000fe400078e3cff */
[----:B------:R-:W-:Y:S02]  /*7e60*/  LOP3.LUT R126, R127, R126, RZ, 0x3c, !PT ;  /* 0x0000007e7f7e7212 */ /* 0x000fe400078e3cff */
[----:B--2---:R-:W-:Y:S01]  /*7e70*/  LOP3.LUT R129, R129, R128, RZ, 0x3c, !PT ;  /* 0x0000008081817212 */ /* 0x004fe200078e3cff */
[----:B------:R-:W-:Y:S01]  /*7e80*/  IMAD.WIDE R112, R4, 0x2, R112 ;  /* 0x0000000204707825 */ /* 0x000fe200078e0270 */
[----:B------:R-:W-:-:S02]  /*7e90*/  LOP3.LUT R121, R121, R120, RZ, 0x3c, !PT ;  /* 0x0000007879797212 */ /* 0x000fc400078e3cff */
[----:B------:R-:W-:Y:S01]  /*7ea0*/  LOP3.LUT R128, R129, R128, RZ, 0x3c, !PT ;  /* 0x0000008081807212 */ /* 0x000fe200078e3cff */
[C---:B------:R-:W-:Y:S01]  /*7eb0*/  IMAD.WIDE R114, R4.reuse, 0x2, R114 ;  /* 0x0000000204727825 */ /* 0x040fe200078e0272 */
[----:B------:R-:W-:Y:S01]  /*7ec0*/  LOP3.LUT R125, R125, R124, RZ, 0x3c, !PT ;  /* 0x0000007c7d7d7212 */ /* 0x000fe200078e3cff */
[----:B------:R0:W-:Y:S01]  /*7ed0*/  STL [R1], R108 ;  /* 0x0000006c01007387 */ /* 0x0001e20000100800 */
[----:B------:R-:W-:Y:S01]  /*7ee0*/  LOP3.LUT R127, R127, R126, RZ, 0x3c, !PT ;  /* 0x0000007e7f7f7212 */ /* 0x000fe200078e3cff */
[----:B------:R-:W-:Y:S01]  /*7ef0*/  IMAD.MOV.U32 R10, RZ, RZ, R0 ;  /* 0x000000ffff0a7224 */ /* 0x000fe200078e0000 */
[----:B------:R-:W-:Y:S01]  /*7f00*/  LOP3.LUT R129, R129, R128, RZ, 0x3c, !PT ;  /* 0x0000008081817212 */ /* 0x000fe200078e3cff */
[----:B------:R-:W1:Y:S01]  /*7f10*/  S2R R0, SR_TID.X ;  /* 0x0000000000007919 */ /* 0x000e620000002100 */
[C---:B------:R-:W-:Y:S01]  /*7f20*/  IMAD.WIDE R116, R4.reuse, 0x2, R116 ;  /* 0x0000000204747825 */ /* 0x040fe200078e0274 */
[----:B------:R-:W-:Y:S01]  /*7f30*/  LOP3.LUT R131, R131, R130, RZ, 0x3c, !PT ;  /* 0x0000008283837212 */ /* 0x000fe200078e3cff */
[----:B------:R2:W-:Y:S02]  /*7f40*/  STL [R1+0x4], R110 ;  /* 0x0000046e01007387 */ /* 0x0005e40000100800 */
[----:B------:R-:W-:-:S02]  /*7f50*/  IMAD.WIDE R118, R4, 0x2, R118 ;  /* 0x0000000204767825 */ /* 0x000fc400078e0276 */
[----:B------:R3:W-:Y:S02]  /*7f60*/  STL [R1+0x8], R112 ;  /* 0x0000087001007387 */ /* 0x0007e40000100800 */
[C---:B------:R-:W-:Y:S02]  /*7f70*/  IMAD.WIDE R120, R4.reuse, 0x2, R120 ;  /* 0x0000000204787825 */ /* 0x040fe400078e0278 */
[----:B------:R4:W-:Y:S02]  /*7f80*/  STL [R1+0xc], R114 ;  /* 0x00000c7201007387 */ /* 0x0009e40000100800 */
[----:B------:R-:W-:Y:S02]  /*7f90*/  IMAD.WIDE R122, R4, 0x2, R122 ;  /* 0x00000002047a7825 */ /* 0x000fe400078e027a */
[----:B------:R5:W-:Y:S02]  /*7fa0*/  STL [R1+0x10], R116 ;  /* 0x0000107401007387 */ /* 0x000be40000100800 */
[----:B------:R-:W-:-:S02]  /*7fb0*/  IMAD.MOV.U32 R132, RZ, RZ, R134 ;  /* 0x000000ffff847224 */ /* 0x000fc400078e0086 */
[C---:B------:R-:W-:Y:S01]  /*7fc0*/  IMAD.WIDE R124, R4.reuse, 0x2, R124 ;  /* 0x00000002047c7825 */ /* 0x040fe200078e027c */
[----:B------:R5:W-:Y:S03]  /*7fd0*/  STL [R1+0x14], R118 ;  /* 0x0000147601007387 */ /* 0x000be60000100800 */
[----:B------:R-:W-:Y:S02]  /*7fe0*/  IMAD.MOV.U32 R197, RZ, RZ, R196 ;  /* 0x000000ffffc57224 */ /* 0x000fe400078e00c4 */
[----:B------:R-:W-:Y:S02]  /*7ff0*/  IMAD.MOV.U32 R134, RZ, RZ, R135 ;  /* 0x000000ffff867224 */ /* 0x000fe400078e0087 */
[----:B------:R-:W-:Y:S01]  /*8000*/  IMAD.WIDE R126, R4, 0x2, R126 ;  /* 0x00000002047e7825 */ /* 0x000fe200078e027e */
[----:B------:R5:W-:Y:S03]  /*8010*/  STL [R1+0x18], R120 ;  /* 0x0000187801007387 */ /* 0x000be60000100800 */
[----:B------:R-:W-:-:S02]  /*8020*/  IMAD.MOV.U32 R196, RZ, RZ, R11 ;  /* 0x000000ffffc47224 */ /* 0x000fc400078e000b */
[----:B------:R-:W-:Y:S02]  /*8030*/  IMAD.MOV.U32 R198, RZ, RZ, R243 ;  /* 0x000000ffffc67224 */ /* 0x000fe400078e00f3 */
[----:B------:R-:W-:Y:S02]  /*8040*/  IMAD.MOV.U32 R199, RZ, RZ, R23 ;  /* 0x000000ffffc77224 */ /* 0x000fe400078e0017 */
[----:B------:R-:W-:Y:S02]  /*8050*/  IMAD.MOV.U32 R135, RZ, RZ, R221 ;  /* 0x000000ffff877224 */ /* 0x000fe400078e00dd */
[----:B------:R-:W-:Y:S01]  /*8060*/  IMAD.WIDE R128, R4, 0x2, R128 ;  /* 0x0000000204807825 */ /* 0x000fe200078e0280 */
[----:B------:R5:W-:Y:S03]  /*8070*/  STL [R1+0x1c], R122 ;  /* 0x00001c7a01007387 */ /* 0x000be60000100800 */
[----:B------:R-:W-:-:S02]  /*8080*/  IMAD.MOV.U32 R11, RZ, RZ, R222 ;  /* 0x000000ffff0b7224 */ /* 0x000fc400078e00de */
[----:B------:R-:W-:Y:S01]  /*8090*/  IMAD.WIDE R130, R4, 0x2, R130 ;  /* 0x0000000204827825 */ /* 0x000fe200078e0282 */
[----:B------:R5:W-:Y:S03]  /*80a0*/  STL [R1+0x20], R124 ;  /* 0x0000207c01007387 */ /* 0x000be60000100800 */
[----:B------:R-:W-:Y:S02]  /*80b0*/  IMAD.MOV.U32 R181, RZ, RZ, R201 ;  /* 0x000000ffffb57224 */ /* 0x000fe400078e00c9 */
[----:B------:R-:W-:Y:S01]  /*80c0*/  VIADD R220, R220, 0xffffffff ;  /* 0xffffffffdcdc7836 */ /* 0x000fe20000000000 */
[----:B------:R5:W-:Y:S01]  /*80d0*/  STL [R1+0x24], R126 ;  /* 0x0000247e01007387 */ /* 0x000be20000100800 */
[----:B------:R-:W-:Y:S02]  /*80e0*/  IMAD.MOV.U32 R201, RZ, RZ, R22 ;  /* 0x000000ffffc97224 */ /* 0x000fe400078e0016 */
[C---:B------:R-:W-:Y:S01]  /*80f0*/  IMAD.WIDE R132, R4.reuse, 0x2, R132 ;  /* 0x0000000204847825 */ /* 0x040fe200078e0284 */
[----:B------:R5:W-:Y:S03]  /*8100*/  STL [R1+0x28], R128 ;  /* 0x0000288001007387 */ /* 0x000be60000100800 */
[C---:B------:R-:W-:Y:S01]  /*8110*/  IMAD.WIDE R22, R4.reuse, 0x2, R198 ;  /* 0x0000000204167825 */ /* 0x040fe200078e02c6 */
[----:B------:R5:W-:Y:S03]  /*8120*/  STL [R1+0x2c], R130 ;  /* 0x00002c8201007387 */ /* 0x000be60000100800 */
[C---:B------:R-:W-:Y:S01]  /*8130*/  IMAD.WIDE R134, R4.reuse, 0x2, R134 ;  /* 0x0000000204867825 */ /* 0x040fe200078e0286 */
[----:B------:R5:W-:Y:S03]  /*8140*/  STL [R1+0x44], R220 ;  /* 0x000044dc01007387 */ /* 0x000be60000100800 */
[----:B------:R-:W-:Y:S01]  /*8150*/  IMAD.WIDE R198, R4, 0x2, R10 ;  /* 0x0000000204c67825 */ /* 0x000fe200078e020a */
[----:B------:R0:W-:Y:S01]  /*8160*/  STL [R1+0x30], R132 ;  /* 0x0000308401007387 */ /* 0x0001e20000100800 */
[----:B------:R-:W-:-:S03]  /*8170*/  LOP3.LUT R205, R205, R204, RZ, 0x3c, !PT ;  /* 0x000000cccdcd7212 */ /* 0x000fc600078e3cff */
[----:B------:R0:W-:Y:S04]  /*8180*/  STL [R1+0x34], R134 ;  /* 0x0000348601007387 */ /* 0x0001e80000100800 */
[----:B------:R0:W-:Y:S01]  /*8190*/  STL [R1+0x38], R198 ;  /* 0x000038c601007387 */ /* 0x0001e20000100800 */
[----:B------:R-:W-:Y:S02]  /*81a0*/  ISETP.NE.U32.AND P0, PT, R220, RZ, PT ;  /* 0x000000ffdc00720c */ /* 0x000fe40003f05070 */
[C---:B------:R-:W-:Y:S01]  /*81b0*/  LOP3.LUT R204, R205.reuse, R204, RZ, 0x3c, !PT ;  /* 0x000000cccdcc7212 */ /* 0x040fe200078e3cff */
[----:B------:R-:W-:Y:S02]  /*81c0*/  IMAD.MOV.U32 R179, RZ, RZ, R202 ;  /* 0x000000ffffb37224 */ /* 0x000fe400078e00ca */
[----:B------:R-:W-:Y:S01]  /*81d0*/  IMAD.MOV.U32 R195, RZ, RZ, R194 ;  /* 0x000000ffffc37224 */ /* 0x000fe200078e00c2 */
[----:B------:R-:W-:Y:S01]  /*81e0*/  LOP3.LUT R205, R205, R204, RZ, 0x3c, !PT ;  /* 0x000000cccdcd7212 */ /* 0x000fe200078e3cff */
[----:B------:R-:W-:-:S02]  /*81f0*/  IMAD.MOV.U32 R180, RZ, RZ, R8 ;  /* 0x000000ffffb47224 */ /* 0x000fc400078e0008 */
[----:B------:R-:W-:Y:S02]  /*8200*/  IMAD.MOV.U32 R193, RZ, RZ, R192 ;  /* 0x000000ffffc17224 */ /* 0x000fe400078e00c0 */
[----:B------:R-:W-:Y:S02]  /*8210*/  IMAD.MOV.U32 R191, RZ, RZ, R190 ;  /* 0x000000ffffbf7224 */ /* 0x000fe400078e00be */
[----:B------:R-:W-:Y:S02]  /*8220*/  IMAD.MOV.U32 R189, RZ, RZ, R188 ;  /* 0x000000ffffbd7224 */ /* 0x000fe400078e00bc */
[----:B------:R-:W-:Y:S02]  /*8230*/  IMAD.MOV.U32 R182, RZ, RZ, R12 ;  /* 0x000000ffffb67224 */ /* 0x000fe400078e000c */
[----:B------:R-:W-:Y:S02]  /*8240*/  IMAD.MOV.U32 R183, RZ, RZ, R200 ;  /* 0x000000ffffb77224 */ /* 0x000fe400078e00c8 */
        /* <DEDUP_REMOVED lines=79> */
[----:B------:R-:W-:Y:S01]  /*8740*/  IMAD.WIDE R8, R4, 0x2, R178 ;  /* 0x0000000204087825 */ /* 0x000fe200078e02b2 */
[----:B-1----:R-:W-:-:S03]  /*8750*/  SHF.R.U32.HI R0, RZ, 0x6, R0 ;  /* 0x00000006ff007819 */ /* 0x002fc60000011600 */
[----:B------:R-:W-:Y:S01]  /*8760*/  IMAD.WIDE R6, R4, 0x2, R180 ;  /* 0x0000000204067825 */ /* 0x000fe200078e02b4 */
[----:B------:R-:W-:-:S03]  /*8770*/  UIADD3 UR16, UR16, -0x40, URZ ;  /* 0xffffffc010107890 */ /* 0x000fc6000fffe03f */
[----:B------:R-:W-:Y:S01]  /*8780*/  IMAD.WIDE R12, R4, 0x2, R182 ;  /* 0x00000002040c7825 */ /* 0x000fe200078e02b6 */
[----:B------:R-:W-:-:S03]  /*8790*/  WARPGROUP.DEPBAR.LE gsb0, 0x0 ;  /* 0x00008000000079c5 */ /* 0x000fc60000010000 */
[----:B------:R-:W-:-:S04]  /*87a0*/  IMAD.WIDE R196, R4, 0x2, R196 ;  /* 0x0000000204c47825 */ /* 0x000fc800078e02c4 */
        /* <DEDUP_REMOVED lines=43> */
[----:B------:R-:W-:Y:S01]  /*8a60*/  IMAD.WIDE R136, R4, 0x2, R202 ;  /* 0x0000000204887825 */ /* 0x000fe200078e02ca */
[----:B------:R-:W-:-:S03]  /*8a70*/  SGXT.U32 R0, R0, 0x1 ;  /* 0x000000010000781a */ /* 0x000fc60000000000 */
        /* <DEDUP_REMOVED lines=90> */
[----:B0-----:R-:W-:Y:S02]  /*9020*/  IMAD.MOV.U32 R108, RZ, RZ, R109 ;  /* 0x000000ffff6c7224 */ /* 0x001fe400078e006d */
[----:B--2---:R-:W-:Y:S02]  /*9030*/  IMAD.MOV.U32 R110, RZ, RZ, R111 ;  /* 0x000000ffff6e7224 */ /* 0x004fe400078e006f */
[----:B---3--:R-:W-:Y:S02]  /*9040*/  IMAD.MOV.U32 R112, RZ, RZ, R113 ;  /* 0x000000ffff707224 */ /* 0x008fe400078e0071 */
[----:B----4-:R-:W-:Y:S02]  /*9050*/  IMAD.MOV.U32 R114, RZ, RZ, R115 ;  /* 0x000000ffff727224 */ /* 0x010fe400078e0073 */
[----:B-----5:R-:W-:Y:S02]  /*9060*/  IMAD.MOV.U32 R116, RZ, RZ, R117 ;  /* 0x000000ffff747224 */ /* 0x020fe400078e0075 */
        /* <DEDUP_REMOVED lines=9> */
[----:B------:R-:W-:Y:S01]  /*9100*/  IMAD.MOV.U32 R222, RZ, RZ, R199 ;  /* 0x000000ffffde7224 */ /* 0x000fe200078e00c7 */
[----:B------:R-:W-:Y:S06]  /*9110*/  @P0 BRA `(.L_x_1) ;  /* 0xffffffc000100947 */ /* 0x000fec000383ffff */
[----:B------:R-:W-:Y:S02]  /*9120*/  F2FP.F16.F32.PACK_AB R83, R87, R83 ;  /* 0x000000535753723e */ /* 0x000fe400000000ff */
[----:B------:R-:W-:Y:S02]  /*9130*/  F2FP.F16.F32.PACK_AB R82, R86, R82 ;  /* 0x000000525652723e */ /* 0x000fe400000000ff */
[----:B------:R-:W-:Y:S02]  /*9140*/  F2FP.F16.F32.PACK_AB R81, R85, R81 ;  /* 0x000000515551723e */ /* 0x000fe400000000ff */
[----:B------:R-:W-:Y:S02]  /*9150*/  F2FP.F16.F32.PACK_AB R80, R84, R80 ;  /* 0x000000505450723e */ /* 0x000fe400000000ff */
[----:B------:R-:W-:Y:S02]  /*9160*/  F2FP.F16.F32.PACK_AB R75, R79, R75 ;  /* 0x0000004b4f4b723e */ /* 0x000fe400000000ff */
[----:B------:R-:W-:-:S02]  /*9170*/  F2FP.F16.F32.PACK_AB R74, R78, R74 ;  /* 0x0000004a4e4a723e */ /* 0x000fc400000000ff */
        /* <DEDUP_REMOVED lines=25> */
[----:B------:R-:W-:-:S07]  /*9310*/  F2FP.F16.F32.PACK_AB R24, R28, R24 ;  /* 0x000000181c18723e */ /* 0x000fce00000000ff */
.L_x_0:
[----:B------:R-:W2:Y:S01]  /*9320*/  LDL.LU R20, [R1+0xcc] ;  /* 0x0000cc0001147983 */ /* 0x000ea20000300800 */
[----:B------:R-:W-:Y:S01]  /*9330*/  ULDC.64 UR6, c[0x0][0x228] ;  /* 0x00008a0000067ab9 */ /* 0x000fe20000000a00 */
[----:B------:R-:W-:Y:S02]  /*9340*/  ULDC UR4, c[0x0][0x244] ;  /* 0x0000910000047ab9 */ /* 0x000fe40000000800 */
[----:B------:R-:W3:Y:S01]  /*9350*/  LDL.LU R88, [R1+0x48] ;  /* 0x0000480001587983 */ /* 0x000ee20000300800 */
[----:B------:R-:W1:Y:S03]  /*9360*/  S2R R3, SR_TID.X ;  /* 0x0000000000037919 */ /* 0x000e660000002100 */
[----:B0-----:R-:W4:Y:S04]  /*9370*/  LDL.LU R91, [R1+0xc8] ;  /* 0x0000c800015b7983 */ /* 0x001f280000300800 */
[----:B------:R-:W5:Y:S04]  /*9380*/  LDL.LU R90, [R1+0xc4] ;  /* 0x0000c400015a7983 */ /* 0x000f680000300800 */
[----:B------:R-:W5:Y:S01]  /*9390*/  LDL.LU R89, [R1+0xc0] ;  /* 0x0000c00001597983 */ /* 0x000f620000300800 */
[----:B-1----:R-:W-:-:S02]  /*93a0*/  IMAD.SHL.U32 R0, R3, 0x80, RZ ;  /* 0x0000008003007824 */ /* 0x002fc400078e00ff */
[C---:B------:R-:W-:Y:S02]  /*93b0*/  IMAD.SHL.U32 R2, R3.reuse, 0x10, RZ ;  /* 0x0000001003027824 */ /* 0x040fe400078e00ff */
[----:B------:R-:W-:Y:S01]  /*93c0*/  IMAD.SHL.U32 R3, R3, 0x8, RZ ;  /* 0x0000000803037824 */ /* 0x000fe200078e00ff */
[----:B------:R-:W-:Y:S02]  /*93d0*/  LOP3.LUT R5, R0, 0x400, RZ, 0xc0, !PT ;  /* 0x0000040000057812 */ /* 0x000fe400078ec0ff */
[----:B------:R-:W-:Y:S02]  /*93e0*/  LOP3.LUT R0, R2, 0x70, RZ, 0xc0, !PT ;  /* 0x0000007002007812 */ /* 0x000fe400078ec0ff */
[----:B------:R-:W-:Y:S02]  /*93f0*/  LOP3.LUT R3, R3, 0x380, RZ, 0xc0, !PT ;  /* 0x0000038003037812 */ /* 0x000fe400078ec0ff */
[----:B------:R-:W-:-:S05]  /*9400*/  IADD3 R0, R5, UR12, R0 ;  /* 0x0000000c05007c10 */ /* 0x000fca000fffe000 */
[----:B------:R-:W-:Y:S01]  /*9410*/  IMAD.IADD R44, R3, 0x1, R0 ;  /* 0x00000001032c7824 */ /* 0x000fe200078e0200 */
[----:B------:R-:W-:Y:S01]  /*9420*/  BAR.SYNC.DEFER_BLOCKING 0x0 ;  /* 0x0000000000007b1d */ /* 0x000fe20000010000 */
[----:B------:R-:W-:-:S07]  /*9430*/  LOP3.LUT R2, R2, 0x7f0, RZ, 0xc0, !PT ;  /* 0x000007f002027812 */ /* 0x000fce00078ec0ff */
[----:B------:R-:W0:Y:S01]  /*9440*/  LDC R0, c[0x0][0x248] ;  /* 0x00009200ff007b82 */ /* 0x000e220000000800 */
[----:B------:R-:W-:Y:S07]  /*9450*/  STSM.16.M88.4 [R44], R24 ;  /* 0x000000182c007844 */ /* 0x000fee0000000200 */
[----:B------:R-:W-:Y:S06]  /*9460*/  BAR.SYNC.DEFER_BLOCKING 0x0 ;  /* 0x0000000000007b1d */ /* 0x000fec0000010000 */
[----:B------:R-:W1:Y:S02]  /*9470*/  LDS.128 R4, [R2+UR12] ;  /* 0x0000000c02047984 */ /* 0x000e640008000c00 */
[----:B------:R-:W-:Y:S06]  /*9480*/  BAR.SYNC.DEFER_BLOCKING 0x0 ;  /* 0x0000000000007b1d */ /* 0x000fec0000010000 */
[----:B------:R0:W-:Y:S02]  /*9490*/  STSM.16.M88.4 [R44], R32 ;  /* 0x000000202c007844 */ /* 0x0001e40000000200 */
[----:B------:R-:W-:Y:S06]  /*94a0*/  BAR.SYNC.DEFER_BLOCKING 0x0 ;  /* 0x0000000000007b1d */ /* 0x000fec0000010000 */
[----:B------:R-:W1:Y:S02]  /*94b0*/  LDS.128 R8, [R2+UR12] ;  /* 0x0000000c02087984 */ /* 0x000e640008000c00 */
[----:B------:R-:W-:Y:S06]  /*94c0*/  BAR.SYNC.DEFER_BLOCKING 0x0 ;  /* 0x0000000000007b1d */ /* 0x000fec0000010000 */
[----:B------:R1:W-:Y:S02]  /*94d0*/  STSM.16.M88.4 [R44], R40 ;  /* 0x000000282c007844 */ /* 0x0003e40000000200 */
[----:B------:R-:W-:Y:S06]  /*94e0*/  BAR.SYNC.DEFER_BLOCKING 0x0 ;  /* 0x0000000000007b1d */ /* 0x000fec0000010000 */
[----:B------:R-:W1:Y:S02]  /*94f0*/  LDS.128 R12, [R2+UR12] ;  /* 0x0000000c020c7984 */ /* 0x000e640008000c00 */
[----:B------:R-:W-:Y:S01]  /*9500*/  BAR.SYNC.DEFER_BLOCKING 0x0 ;  /* 0x0000000000007b1d */ /* 0x000fe20000010000 */
[----:B--2---:R-:W-:-:S04]  /*9510*/  ISETP.GE.AND P0, PT, R20, UR6, PT ;  /* 0x0000000614007c0c */ /* 0x004fc8000bf06270 */
[C---:B---3--:R-:W-:Y:S01]  /*9520*/  ISETP.LT.AND P3, PT, R88.reuse, UR7, !P0 ;  /* 0x0000000758007c0c */ /* 0x048fe2000c761270 */
[----:B0-----:R-:W-:Y:S02]  /*9530*/  IMAD R28, R88, R0, RZ ;  /* 0x00000000581c7224 */ /* 0x001fe400078e02ff */
[----:B------:R-:W2:Y:S04]  /*9540*/  LDL.LU R88, [R1+0xbc] ;  /* 0x0000bc0001587983 */ /* 0x000ea80000300800 */
[----:B------:R-:W-:Y:S01]  /*9550*/  STSM.16.M88.4 [R44], R48 ;  /* 0x000000302c007844 */ /* 0x000fe20000000200 */
[----:B------:R-:W-:Y:S01]  /*9560*/  BAR.SYNC.DEFER_BLOCKING 0x0 ;  /* 0x0000000000007b1d */ /* 0x000fe20000010000 */
[----:B------:R-:W-:-:S05]  /*9570*/  IMAD R32, R20, UR4, RZ ;  /* 0x0000000414207c24 */ /* 0x000fca000f8e02ff */
[----:B------:R-:W-:Y:S01]  /*9580*/  ULDC.64 UR4, c[0x0][0x220] ;  /* 0x0000880000047ab9 */ /* 0x000fe20000000a00 */
[C---:B----4-:R-:W-:Y:S01]  /*9590*/  ISETP.LT.AND P2, PT, R91.reuse, UR7, !P0 ;  /* 0x000000075b007c0c */ /* 0x050fe2000c741270 */
[----:B------:R-:W-:Y:S01]  /*95a0*/  IMAD R33, R91, R0, RZ ;  /* 0x000000005b217224 */ /* 0x000fe200078e02ff */
[----:B------:R-:W3:Y:S04]  /*95b0*/  LDL.LU R93, [R1+0xb8] ;  /* 0x0000b800015d7983 */ /* 0x000ee80000300800 */
[----:B------:R-:W0:Y:S01]  /*95c0*/  LDS.128 R16, [R2+UR12] ;  /* 0x0000000c02107984 */ /* 0x000e220008000c00 */
[----:B------:R-:W-:Y:S01]  /*95d0*/  BAR.SYNC.DEFER_BLOCKING 0x0 ;  /* 0x0000000000007b1d */ /* 0x000fe20000010000 */
[----:B------:R-:W-:-:S05]  /*95e0*/  LEA R3, P1, R32, UR4, 0x1 ;  /* 0x0000000420037c11 */ /* 0x000fca000f8208ff */
[----:B------:R-:W4:Y:S04]  /*95f0*/  LDL.LU R91, [R1+0xb4] ;  /* 0x0000b400015b7983 */ /* 0x000f280000300800 */
[----:B------:R-:W-:Y:S01]  /*9600*/  STSM.16.M88.4 [R44], R56 ;  /* 0x000000382c007844 */ /* 0x000fe20000000200 */
[----:B------:R-:W-:Y:S06]  /*9610*/  BAR.SYNC.DEFER_BLOCKING 0x0 ;  /* 0x0000000000007b1d */ /* 0x000fec0000010000 */
[----:B------:R-:W0:Y:S02]  /*9620*/  LDS.128 R20, [R2+UR12] ;  /* 0x0000000c02147984 */ /* 0x000e240008000c00 */
[----:B------:R-:W-:Y:S06]  /*9630*/  BAR.SYNC.DEFER_BLOCKING 0x0 ;  /* 0x0000000000007b1d */ /* 0x000fec0000010000 */
[----:B------:R-:W-:Y:S02]  /*9640*/  STSM.16.M88.4 [R44], R64 ;  /* 0x000000402c007844 */ /* 0x000fe40000000200 */
[----:B------:R-:W-:Y:S06]  /*9650*/  BAR.SYNC.DEFER_BLOCKING 0x0 ;  /* 0x0000000000007b1d */ /* 0x000fec0000010000 */
[----:B------:R-:W0:Y:S02]  /*9660*/  LDS.128 R24, [R2+UR12] ;  /* 0x0000000c02187984 */ /* 0x000e240008000c00 */
[----:B------:R-:W-:Y:S01]  /*9670*/  BAR.SYNC.DEFER_BLOCKING 0x0 ;  /* 0x0000000000007b1d */ /* 0x000fe20000010000 */
[----:B------:R-:W-:-:S02]  /*9680*/  LEA.HI.X.SX32 R32, R32, UR5, 0x1, P1 ;  /* 0x0000000520207c11 */ /* 0x000fc400088f0eff */
[----:B------:R-:W-:-:S03]  /*9690*/  LEA R34, P4, R28, R3, 0x1 ;  /* 0x000000031c227211 */ /* 0x000fc600078808ff */
[----:B------:R-:W-:Y:S01]  /*96a0*/  STSM.16.M88.4 [R44], R72 ;  /* 0x000000482c007844 */ /* 0x000fe20000000200 */
[----:B------:R-:W-:Y:S01]  /*96b0*/  LEA.HI.X.SX32 R35, R28, R32, 0x1, P4 ;  /* 0x000000201c237211 */ /* 0x000fe200020f0eff */
[----:B------:R-:W-:Y:S06]  /*96c0*/  BAR.SYNC.DEFER_BLOCKING 0x0 ;  /* 0x0000000000007b1d */ /* 0x000fec0000010000 */
[----:B------:R-:W0:Y:S02]  /*96d0*/  LDS.128 R28, [R2+UR12] ;  /* 0x0000000c021c7984 */ /* 0x000e240008000c00 */
[----:B------:R-:W-:Y:S01]  /*96e0*/  BAR.SYNC.DEFER_BLOCKING 0x0 ;  /* 0x0000000000007b1d */ /* 0x000fe20000010000 */
[C---:B-----5:R-:W-:Y:S01]  /*96f0*/  ISETP.LT.AND P1, PT, R90.reuse, UR7, !P0 ;  /* 0x000000075a007c0c */ /* 0x060fe2000c721270 */
[----:B------:R-:W-:Y:S01]  /*9700*/  IMAD R39, R90, R0, RZ ;  /* 0x000000005a277224 */ /* 0x000fe200078e02ff */
[----:B------:R-:W-:-:S03]  /*9710*/  LEA R36, P5, R33, R3, 0x1 ;  /* 0x0000000321247211 */ /* 0x000fc600078a08ff */
[----:B------:R-:W5:Y:S04]  /*9720*/  LDL.LU R90, [R1+0xb0] ;  /* 0x0000b000015a7983 */ /* 0x000f680000300800 */
[----:B------:R-:W-:Y:S01]  /*9730*/  STSM.16.M88.4 [R44], R80 ;  /* 0x000000502c007844 */ /* 0x000fe20000000200 */
[----:B------:R-:W-:Y:S01]  /*9740*/  BAR.SYNC.DEFER_BLOCKING 0x0 ;  /* 0x0000000000007b1d */ /* 0x000fe20000010000 */
[----:B------:R-:W-:Y:S02]  /*9750*/  LEA R38, P4, R39, R3, 0x1 ;  /* 0x0000000327267211 */ /* 0x000fe400078808ff */
[----:B------:R-:W-:Y:S01]  /*9760*/  LEA.HI.X.SX32 R37, R33, R32, 0x1, P5 ;  /* 0x0000002021257211 */ /* 0x000fe200028f0eff */
[----:B------:R-:W-:Y:S01]  /*9770*/  IMAD R33, R89, R0, RZ ;  /* 0x0000000059217224 */ /* 0x000fe200078e02ff */
[----:B------:R-:W-:Y:S01]  /*9780*/  LEA.HI.X.SX32 R39, R39, R32, 0x1, P4 ;  /* 0x0000002027277211 */ /* 0x000fe200020f0eff */
[----:B------:R-:W5:Y:S04]  /*9790*/  LDL.LU R92, [R1+0xac] ;  /* 0x0000ac00015c7983 */ /* 0x000f680000300800 */
[----:B-1----:R1:W-:Y:S01]  /*97a0*/  @P3 STG.E.U16 desc[UR14][R34.64], R4 ;  /* 0x0000000422003986 */ /* 0x0023e2000c10150e */
[----:B------:R-:W-:-:S03]  /*97b0*/  ISETP.LT.AND P3, PT, R89, UR7, !P0 ;  /* 0x0000000759007c0c */ /* 0x000fc6000c761270 */
[----:B------:R-:W5:Y:S01]  /*97c0*/  LDL.LU R89, [R1+0xa8] ;  /* 0x0000a80001597983 */ /* 0x000f620000300800 */
[C---:B--2---:R-:W-:Y:S01]  /*97d0*/  ISETP.LT.AND P4, PT, R88.reuse, UR7, !P0 ;  /* 0x0000000758007c0c */ /* 0x044fe2000c781270 */
[----:B------:R-:W-:Y:S02]  /*97e0*/  IMAD R40, R88, R0, RZ ;  /* 0x0000000058287224 */ /* 0x000fe400078e02ff */
[----:B------:R-:W2:Y:S04]  /*97f0*/  LDL.LU R88, [R1+0xa4] ;  /* 0x0000a40001587983 */ /* 0x000ea80000300800 */
[----:B------:R0:W-:Y:S01]  /*9800*/  @P2 STG.E.U16 desc[UR14][R36.64], R5 ;  /* 0x0000000524002986 */ /* 0x0001e2000c10150e */
[C---:B-1----:R-:W-:Y:S02]  /*9810*/  LEA R34, P2, R33.reuse, R3, 0x1 ;  /* 0x0000000321227211 */ /* 0x042fe400078408ff */
[----:B------:R-:W-:Y:S01]  /*9820*/  PRMT R43, R6, 0x7632, R43 ;  /* 0x00007632062b7816 */ /* 0x000fe2000000002b */
[----:B------:R1:W-:Y:S01]  /*9830*/  @P1 STG.E.U16 desc[UR14][R38.64], R6 ;  /* 0x0000000626001986 */ /* 0x0003e2000c10150e */
[----:B------:R-:W-:-:S02]  /*9840*/  LEA.HI.X.SX32 R35, R33, R32, 0x1, P2 ;  /* 0x0000002021237211 */ /* 0x000fc400010f0eff */
[----:B------:R-:W-:Y:S02]  /*9850*/  PRMT R41, R4, 0x7632, R41 ;  /* 0x0000763204297816 */ /* 0x000fe40000000029 */
[C---:B---3--:R-:W-:Y:S01]  /*9860*/  ISETP.LT.AND P1, PT, R93.reuse, UR7, !P0 ;  /* 0x000000075d007c0c */ /* 0x048fe2000c721270 */
[----:B0-----:R-:W-:Y:S01]  /*9870*/  IMAD R37, R93, R0, RZ ;  /* 0x000000005d257224 */ /* 0x001fe200078e02ff */
[CC--:B------:R-:W-:Y:S01]  /*9880*/  LEA R4, P5, R40.reuse, R3.reuse, 0x1 ;  /* 0x0000000328047211 */ /* 0x0c0fe200078a08ff */
[----:B------:R-:W-:Y:S01]  /*9890*/  @P3 STG.E.U16 desc[UR14][R34.64], R7 ;  /* 0x0000000722003986 */ /* 0x000fe2000c10150e */
[----:B------:R-:W-:Y:S02]  /*98a0*/  PRMT R42, R5, 0x7632, R42 ;  /* 0x00007632052a7816 */ /* 0x000fe4000000002a */
[----:B------:R-:W-:Y:S02]  /*98b0*/  LEA R36, P6, R37, R3, 0x1 ;  /* 0x0000000325247211 */ /* 0x000fe400078c08ff */
[----:B------:R-:W-:-:S02]  /*98c0*/  LEA.HI.X.SX32 R5, R40, R32, 0x1, P5 ;  /* 0x0000002028057211 */ /* 0x000fc400028f0eff */
[----:B------:R-:W-:-:S03]  /*98d0*/  LEA.HI.X.SX32 R37, R37, R32, 0x1, P6 ;  /* 0x0000002025257211 */ /* 0x000fc600030f0eff */
[----:B------:R0:W-:Y:S01]  /*98e0*/  @P4 STG.E.U16 desc[UR14][R4.64], R41 ;  /* 0x0000002904004986 */ /* 0x0001e2000c10150e */
[C---:B----4-:R-:W-:Y:S01]  /*98f0*/  ISETP.LT.AND P2, PT, R91.reuse, UR7, !P0 ;  /* 0x000000075b007c0c */ /* 0x050fe2000c741270 */
[----:B-1----:R-:W-:Y:S02]  /*9900*/  IMAD R6, R91, R0, RZ ;  /* 0x000000005b067224 */ /* 0x002fe400078e02ff */
[----:B------:R-:W3:Y:S03]  /*9910*/  LDL.LU R91, [R1+0xa0] ;  /* 0x0000a000015b7983 */ /* 0x000ee60000300800 */
[----:B------:R-:W-:-:S04]  /*9920*/  LEA R38, P3, R6, R3, 0x1 ;  /* 0x0000000306267211 */ /* 0x000fc800078608ff */
[----:B------:R-:W-:Y:S01]  /*9930*/  LEA.HI.X.SX32 R39, R6, R32, 0x1, P3 ;  /* 0x0000002006277211 */ /* 0x000fe200018f0eff */
[----:B------:R-:W-:Y:S01]  /*9940*/  @P1 STG.E.U16 desc[UR14][R36.64], R42 ;  /* 0x0000002a24001986 */ /* 0x000fe2000c10150e */
[----:B------:R-:W-:-:S03]  /*9950*/  PRMT R44, R7, 0x7632, R44 ;  /* 0x00007632072c7816 */ /* 0x000fc6000000002c */
[----:B------:R1:W-:Y:S01]  /*9960*/  @P2 STG.E.U16 desc[UR14][R38.64], R43 ;  /* 0x0000002b26002986 */ /* 0x0003e2000c10150e */
[C---:B-----5:R-:W-:Y:S01]  /*9970*/  ISETP.LT.AND P5, PT, R90.reuse, UR7, !P0 ;  /* 0x000000075a007c0c */ /* 0x060fe2000c7a1270 */
[----:B------:R-:W-:Y:S02]  /*9980*/  IMAD R6, R90, R0, RZ ;  /* 0x000000005a067224 */ /* 0x000fe400078e02ff */
[----:B------:R-:W4:Y:S03]  /*9990*/  LDL.LU R90, [R1+0x9c] ;  /* 0x00009c00015a7983 */ /* 0x000f260000300800 */
[----:B------:R-:W-:-:S04]  /*99a0*/  LEA R40, P1, R6, R3, 0x1 ;  /* 0x0000000306287211 */ /* 0x000fc800078208ff */
[----:B0-----:R-:W-:Y:S02]  /*99b0*/  LEA.HI.X.SX32 R41, R6, R32, 0x1, P1 ;  /* 0x0000002006297211 */ /* 0x001fe400008f0eff */
[C---:B------:R-:W-:Y:S01]  /*99c0*/  ISETP.LT.AND P3, PT, R92.reuse, UR7, !P0 ;  /* 0x000000075c007c0c */ /* 0x040fe2000c761270 */
[-C--:B------:R-:W-:Y:S02]  /*99d0*/  IMAD R7, R92, R0.reuse, RZ ;  /* 0x000000005c077224 */ /* 0x080fe400078e02ff */
[----:B------:R-:W5:Y:S01]  /*99e0*/  LDL.LU R92, [R1+0x98] ;  /* 0x00009800015c7983 */ /* 0x000f620000300800 */
[C---:B------:R-:W-:Y:S01]  /*99f0*/  ISETP.LT.AND P2, PT, R89.reuse, UR7, !P0 ;  /* 0x0000000759007c0c */ /* 0x040fe2000c741270 */
[-C--:B------:R-:W-:Y:S02]  /*9a00*/  IMAD R33, R89, R0.reuse, RZ ;  /* 0x0000000059217224 */ /* 0x080fe400078e02ff */
[----:B------:R-:W5:Y:S01]  /*9a10*/  LDL.LU R89, [R1+0x94] ;  /* 0x0000940001597983 */ /* 0x000f620000300800 */
[C---:B--2---:R-:W-:Y:S01]  /*9a20*/  ISETP.LT.AND P1, PT, R88.reuse, UR7, !P0 ;  /* 0x0000000758007c0c */ /* 0x044fe2000c721270 */
[----:B------:R-:W-:-:S02]  /*9a30*/  IMAD R35, R88, R0, RZ ;  /* 0x0000000058237224 */ /* 0x000fc400078e02ff */
[----:B------:R-:W2:Y:S01]  /*9a40*/  LDL.LU R88, [R1+0x90] ;  /* 0x0000900001587983 */ /* 0x000ea20000300800 */
[-C--:B------:R-:W-:Y:S02]  /*9a50*/  LEA R4, P4, R7, R3.reuse, 0x1 ;  /* 0x0000000307047211 */ /* 0x080fe400078808ff */
[-C--:B------:R-:W-:Y:S02]  /*9a60*/  LEA R6, P6, R33, R3.reuse, 0x1 ;  /* 0x0000000321067211 */ /* 0x080fe400078c08ff */
[-C--:B------:R-:W-:Y:S02]  /*9a70*/  LEA.HI.X.SX32 R5, R7, R32.reuse, 0x1, P4 ;  /* 0x0000002007057211 */ /* 0x080fe400020f0eff */
[----:B------:R-:W-:Y:S01]  /*9a80*/  LEA.HI.X.SX32 R7, R33, R32, 0x1, P6 ;  /* 0x0000002021077211 */ /* 0x000fe200030f0eff */
[----:B------:R-:W-:Y:S01]  /*9a90*/  @P5 STG.E.U16 desc[UR14][R40.64], R44 ;  /* 0x0000002c28005986 */ /* 0x000fe2000c10150e */
[----:B------:R-:W-:-:S03]  /*9aa0*/  LEA R34, P5, R35, R3, 0x1 ;  /* 0x0000000323227211 */ /* 0x000fc600078a08ff */
[----:B------:R0:W-:Y:S04]  /*9ab0*/  @P3 STG.E.U16 desc[UR14][R4.64], R8 ;  /* 0x0000000804003986 */ /* 0x0001e8000c10150e */
[----:B------:R5:W-:Y:S01]  /*9ac0*/  @P2 STG.E.U16 desc[UR14][R6.64], R9 ;  /* 0x0000000906002986 */ /* 0x000be2000c10150e */
[----:B------:R-:W-:-:S05]  /*9ad0*/  LEA.HI.X.SX32 R35, R35, R32, 0x1, P5 ;  /* 0x0000002023237211 */ /* 0x000fca00028f0eff */
[----:B------:R2:W-:Y:S01]  /*9ae0*/  @P1 STG.E.U16 desc[UR14][R34.64], R10 ;  /* 0x0000000a22001986 */ /* 0x0005e2000c10150e */
[----:B-1----:R-:W-:Y:S02]  /*9af0*/  PRMT R39, R9, 0x7632, R39 ;  /* 0x0000763209277816 */ /* 0x002fe40000000027 */
[C---:B---3--:R-:W-:Y:S01]  /*9b00*/  ISETP.LT.AND P4, PT, R91.reuse, UR7, !P0 ;  /* 0x000000075b007c0c */ /* 0x048fe2000c781270 */
[----:B------:R-:W-:Y:S02]  /*9b10*/  IMAD R33, R91, R0, RZ ;  /* 0x000000005b217224 */ /* 0x000fe400078e02ff */
[----:B------:R-:W3:Y:S03]  /*9b20*/  LDL.LU R91, [R1+0x8c] ;  /* 0x00008c00015b7983 */ /* 0x000ee60000300800 */
[C---:B------:R-:W-:Y:S01]  /*9b30*/  LEA R36, P2, R33.reuse, R3, 0x1 ;  /* 0x0000000321247211 */ /* 0x040fe200078408ff */
[----:B------:R-:W3:Y:S03]  /*9b40*/  LDL.LU R94, [R1+0x88] ;  /* 0x00008800015e7983 */ /* 0x000ee60000300800 */
[----:B------:R-:W-:Y:S01]  /*9b50*/  LEA.HI.X.SX32 R37, R33, R32, 0x1, P2 ;  /* 0x0000002021257211 */ /* 0x000fe200010f0eff */
[----:B------:R-:W3:Y:S01]  /*9b60*/  LDL.LU R93, [R1+0x84] ;  /* 0x00008400015d7983 */ /* 0x000ee20000300800 */
[C---:B----4-:R-:W-:Y:S01]  /*9b70*/  ISETP.LT.AND P5, PT, R90.reuse, UR7, !P0 ;  /* 0x000000075a007c0c */ /* 0x050fe2000c7a1270 */
[----:B------:R-:W-:-:S02]  /*9b80*/  IMAD R33, R90, R0, RZ ;  /* 0x000000005a217224 */ /* 0x000fc400078e02ff */
[----:B------:R-:W4:Y:S03]  /*9b90*/  LDL.LU R90, [R1+0x80] ;  /* 0x00008000015a7983 */ /* 0x000f260000300800 */
[----:B0-----:R-:W-:-:S04]  /*9ba0*/  LEA R4, P1, R33, R3, 0x1 ;  /* 0x0000000321047211 */ /* 0x001fc800078208ff */
[----:B------:R-:W-:Y:S02]  /*9bb0*/  LEA.HI.X.SX32 R5, R33, R32, 0x1, P1 ;  /* 0x0000002021057211 */ /* 0x000fe400008f0eff */
[C---:B-----5:R-:W-:Y:S01]  /*9bc0*/  ISETP.LT.AND P3, PT, R92.reuse, UR7, !P0 ;  /* 0x000000075c007c0c */ /* 0x060fe2000c761270 */
[-C--:B------:R-:W-:Y:S01]  /*9bd0*/  IMAD R7, R92, R0.reuse, RZ ;  /* 0x000000005c077224 */ /* 0x080fe200078e02ff */
[C---:B------:R-:W-:Y:S01]  /*9be0*/  ISETP.LT.AND P2, PT, R89.reuse, UR7, !P0 ;  /* 0x0000000759007c0c */ /* 0x040fe2000c741270 */
[-C--:B------:R-:W-:Y:S02]  /*9bf0*/  IMAD R9, R89, R0.reuse, RZ ;  /* 0x0000000059097224 */ /* 0x080fe400078e02ff */
[----:B------:R-:W5:Y:S01]  /*9c00*/  LDL.LU R89, [R1+0x148] ;  /* 0x0001480001597983 */ /* 0x000f620000300800 */
[C---:B--2---:R-:W-:Y:S01]  /*9c10*/  ISETP.LT.AND P1, PT, R88.reuse, UR7, !P0 ;  /* 0x0000000758007c0c */ /* 0x044fe2000c721270 */
[----:B------:R-:W-:Y:S02]  /*9c20*/  IMAD R33, R88, R0, RZ ;  /* 0x0000000058217224 */ /* 0x000fe400078e02ff */
[----:B------:R-:W2:Y:S04]  /*9c30*/  LDL.LU R88, [R1+0x7c] ;  /* 0x00007c0001587983 */ /* 0x000ea80000300800 */
[----:B------:R-:W2:Y:S01]  /*9c40*/  LDL.LU R92, [R1+0x78] ;  /* 0x00007800015c7983 */ /* 0x000ea20000300800 */
[----:B------:R-:W-:-:S02]  /*9c50*/  PRMT R38, R8, 0x7632, R38 ;  /* 0x0000763208267816 */ /* 0x000fc40000000026 */
[-C--:B------:R-:W-:Y:S01]  /*9c60*/  LEA R6, P6, R7, R3.reuse, 0x1 ;  /* 0x0000000307067211 */ /* 0x080fe200078c08ff */
[----:B------:R0:W-:Y:S01]  /*9c70*/  @P4 STG.E.U16 desc[UR14][R36.64], R11 ;  /* 0x0000000b24004986 */ /* 0x0001e2000c10150e */
[----:B------:R-:W-:Y:S02]  /*9c80*/  PRMT R40, R10, 0x7632, R40 ;  /* 0x000076320a287816 */ /* 0x000fe40000000028 */
[-C--:B------:R-:W-:Y:S01]  /*9c90*/  LEA R8, P4, R9, R3.reuse, 0x1 ;  /* 0x0000000309087211 */ /* 0x080fe200078808ff */
[----:B------:R1:W-:Y:S01]  /*9ca0*/  @P5 STG.E.U16 desc[UR14][R4.64], R38 ;  /* 0x0000002604005986 */ /* 0x0003e2000c10150e */
[----:B------:R-:W-:Y:S02]  /*9cb0*/  LEA R10, P5, R33, R3, 0x1 ;  /* 0x00000003210a7211 */ /* 0x000fe400078a08ff */
[----:B------:R-:W-:Y:S02]  /*9cc0*/  LEA.HI.X.SX32 R7, R7, R32, 0x1, P6 ;  /* 0x0000002007077211 */ /* 0x000fe400030f0eff */
[----:B------:R-:W-:-:S02]  /*9cd0*/  PRMT R41, R11, 0x7632, R41 ;  /* 0x000076320b297816 */ /* 0x000fc40000000029 */
[-C--:B------:R-:W-:Y:S01]  /*9ce0*/  LEA.HI.X.SX32 R9, R9, R32.reuse, 0x1, P4 ;  /* 0x0000002009097211 */ /* 0x080fe200020f0eff */
[----:B------:R1:W-:Y:S01]  /*9cf0*/  @P3 STG.E.U16 desc[UR14][R6.64], R39 ;  /* 0x0000002706003986 */ /* 0x0003e2000c10150e */
[----:B0-----:R-:W-:-:S03]  /*9d00*/  LEA.HI.X.SX32 R11, R33, R32, 0x1, P5 ;  /* 0x00000020210b7211 */ /* 0x001fc600028f0eff */
[----:B------:R-:W-:Y:S04]  /*9d10*/  @P2 STG.E.U16 desc[UR14][R8.64], R40 ;  /* 0x0000002808002986 */ /* 0x000fe8000c10150e */
[----:B------:R-:W-:Y:S01]  /*9d20*/  @P1 STG.E.U16 desc[UR14][R10.64], R41 ;  /* 0x000000290a001986 */ /* 0x000fe2000c10150e */
[CC--:B---3--:R-:W-:Y:S01]  /*9d30*/  IMAD R35, R91.reuse, R0.reuse, RZ ;  /* 0x000000005b237224 */ /* 0x0c8fe200078e02ff */
[----:B------:R-:W-:Y:S02]  /*9d40*/  ISETP.LT.AND P6, PT, R91, UR7, !P0 ;  /* 0x000000075b007c0c */ /* 0x000fe4000c7c1270 */
[----:B------:R-:W3:Y:S01]  /*9d50*/  LDL.LU R91, [R1+0x74] ;  /* 0x00007400015b7983 */ /* 0x000ee20000300800 */
[----:B-1----:R-:W-:Y:S01]  /*9d60*/  IMAD R5, R94, R0, RZ ;  /* 0x000000005e057224 */ /* 0x002fe200078e02ff */
[----:B------:R-:W-:-:S02]  /*9d70*/  LEA R34, P4, R35, R3, 0x1 ;  /* 0x0000000323227211 */ /* 0x000fc400078808ff */
[----:B------:R-:W-:Y:S01]  /*9d80*/  ISETP.LT.AND P3, PT, R94, UR7, !P0 ;  /* 0x000000075e007c0c */ /* 0x000fe2000c761270 */
[----:B------:R-:W-:Y:S01]  /*9d90*/  IMAD R33, R93, R0, RZ ;  /* 0x000000005d217224 */ /* 0x000fe200078e02ff */
[-C--:B------:R-:W-:Y:S02]  /*9da0*/  LEA.HI.X.SX32 R35, R35, R32.reuse, 0x1, P4 ;  /* 0x0000002023237211 */ /* 0x080fe400020f0eff */
[-C--:B------:R-:W-:Y:S02]  /*9db0*/  LEA R4, P4, R5, R3.reuse, 0x1 ;  /* 0x0000000305047211 */ /* 0x080fe400078808ff */
[----:B------:R-:W-:Y:S02]  /*9dc0*/  ISETP.LT.AND P2, PT, R93, UR7, !P0 ;  /* 0x000000075d007c0c */ /* 0x000fe4000c741270 */
[----:B------:R-:W-:Y:S02]  /*9dd0*/  LEA R6, P5, R33, R3, 0x1 ;  /* 0x0000000321067211 */ /* 0x000fe400078a08ff */
[-C--:B------:R-:W-:Y:S01]  /*9de0*/  LEA.HI.X.SX32 R5, R5, R32.reuse, 0x1, P4 ;  /* 0x0000002005057211 */ /* 0x080fe200020f0eff */
[----:B------:R-:W-:Y:S01]  /*9df0*/  @P6 STG.E.U16 desc[UR14][R34.64], R12 ;  /* 0x0000000c22006986 */ /* 0x000fe2000c10150e */
[----:B------:R-:W-:-:S03]  /*9e00*/  LEA.HI.X.SX32 R7, R33, R32, 0x1, P5 ;  /* 0x0000002021077211 */ /* 0x000fc600028f0eff */
[----:B------:R-:W-:Y:S04]  /*9e10*/  @P3 STG.E.U16 desc[UR14][R4.64], R13 ;  /* 0x0000000d04003986 */ /* 0x000fe8000c10150e */
[----:B------:R0:W-:Y:S02]  /*9e20*/  @P2 STG.E.U16 desc[UR14][R6.64], R14 ;  /* 0x0000000e06002986 */ /* 0x0001e4000c10150e */
[----:B0-----:R-:W-:Y:S02]  /*9e30*/  PRMT R7, R12, 0x7632, R7 ;  /* 0x000076320c077816 */ /* 0x001fe40000000007 */
[C---:B----4-:R-:W-:Y:S01]  /*9e40*/  ISETP.LT.AND P1, PT, R90.reuse, UR7, !P0 ;  /* 0x000000075a007c0c */ /* 0x050fe2000c721270 */
[----:B------:R-:W-:Y:S02]  /*9e50*/  IMAD R36, R90, R0, RZ ;  /* 0x000000005a247224 */ /* 0x000fe400078e02ff */
[----:B------:R-:W4:Y:S04]  /*9e60*/  LDL.LU R90, [R1+0x70] ;  /* 0x00007000015a7983 */ /* 0x000f280000300800 */
[----:B------:R-:W4:Y:S01]  /*9e70*/  LDL.LU R94, [R1+0x6c] ;  /* 0x00006c00015e7983 */ /* 0x000f220000300800 */
[----:B-----5:R-:W-:-:S03]  /*9e80*/  ISETP.LT.AND P5, PT, R89, UR7, !P0 ;  /* 0x0000000759007c0c */ /* 0x020fc6000c7a1270 */
[----:B------:R-:W5:Y:S01]  /*9e90*/  LDL.LU R89, [R1+0x68] ;  /* 0x0000680001597983 */ /* 0x000f620000300800 */
[C---:B--2---:R-:W-:Y:S01]  /*9ea0*/  ISETP.LT.AND P3, PT, R88.reuse, UR7, !P0 ;  /* 0x0000000758007c0c */ /* 0x044fe2000c761270 */
[-C--:B------:R-:W-:Y:S02]  /*9eb0*/  IMAD R11, R88, R0.reuse, RZ ;  /* 0x00000000580b7224 */ /* 0x080fe400078e02ff */
[----:B------:R-:W2:Y:S01]  /*9ec0*/  LDL.LU R88, [R1+0x64] ;  /* 0x0000640001587983 */ /* 0x000ea20000300800 */
[C---:B------:R-:W-:Y:S01]  /*9ed0*/  ISETP.LT.AND P2, PT, R92.reuse, UR7, !P0 ;  /* 0x000000075c007c0c */ /* 0x040fe2000c741270 */
[----:B------:R-:W-:Y:S02]  /*9ee0*/  IMAD R12, R92, R0, RZ ;  /* 0x000000005c0c7224 */ /* 0x000fe400078e02ff */
[----:B------:R-:W2:Y:S04]  /*9ef0*/  LDL.LU R93, [R1+0x144] ;  /* 0x00014400015d7983 */ /* 0x000ea80000300800 */
[----:B------:R-:W2:Y:S01]  /*9f00*/  LDL.LU R92, [R1+0x60] ;  /* 0x00006000015c7983 */ /* 0x000ea20000300800 */
[----:B------:R-:W-:-:S02]  /*9f10*/  LEA R8, P6, R36, R3, 0x1 ;  /* 0x0000000324087211 */ /* 0x000fc400078c08ff */
[-C--:B------:R-:W-:Y:S02]  /*9f20*/  LEA R10, P4, R11, R3.reuse, 0x1 ;  /* 0x000000030b0a7211 */ /* 0x080fe400078808ff */
[-C--:B------:R-:W-:Y:S02]  /*9f30*/  LEA.HI.X.SX32 R9, R36, R32.reuse, 0x1, P6 ;  /* 0x0000002024097211 */ /* 0x080fe400030f0eff */
[----:B------:R-:W-:Y:S02]  /*9f40*/  PRMT R33, R13, 0x7632, R33 ;  /* 0x000076320d217816 */ /* 0x000fe40000000021 */
[----:B------:R-:W-:Y:S01]  /*9f50*/  LEA.HI.X.SX32 R11, R11, R32, 0x1, P4 ;  /* 0x000000200b0b7211 */ /* 0x000fe200020f0eff */
[----:B------:R-:W-:Y:S01]  /*9f60*/  @P1 STG.E.U16 desc[UR14][R8.64], R15 ;  /* 0x0000000f08001986 */ /* 0x000fe2000c10150e */
[----:B------:R-:W-:-:S03]  /*9f70*/  LEA R4, P6, R12, R3, 0x1 ;  /* 0x000000030c047211 */ /* 0x000fc600078c08ff */
[----:B------:R0:W-:Y:S01]  /*9f80*/  @P3 STG.E.U16 desc[UR14][R10.64], R7 ;  /* 0x000000070a003986 */ /* 0x0001e2000c10150e */
[----:B------:R-:W-:Y:S02]  /*9f90*/  LEA.HI.X.SX32 R5, R12, R32, 0x1, P6 ;  /* 0x000000200c057211 */ /* 0x000fe400030f0eff */
[----:B------:R-:W-:-:S03]  /*9fa0*/  PRMT R14, R14, 0x7632, R14 ;  /* 0x000076320e0e7816 */ /* 0x000fc6000000000e */
[----:B------:R-:W-:Y:S01]  /*9fb0*/  @P2 STG.E.U16 desc[UR14][R4.64], R33 ;  /* 0x0000002104002986 */ /* 0x000fe2000c10150e */
[C---:B---3--:R-:W-:Y:S01]  /*9fc0*/  ISETP.LT.AND P1, PT, R91.reuse, UR7, !P0 ;  /* 0x000000075b007c0c */ /* 0x048fe2000c721270 */
[----:B------:R-:W-:Y:S02]  /*9fd0*/  IMAD R13, R91, R0, RZ ;  /* 0x000000005b0d7224 */ /* 0x000fe400078e02ff */
[----:B------:R-:W3:Y:S03]  /*9fe0*/  LDL.LU R91, [R1+0x5c] ;  /* 0x00005c00015b7983 */ /* 0x000ee60000300800 */
[----:B------:R-:W-:-:S04]  /*9ff0*/  LEA R6, P4, R13, R3, 0x1 ;  /* 0x000000030d067211 */ /* 0x000fc800078808ff */
[----:B0-----:R-:W-:-:S05]  /*a000*/  LEA.HI.X.SX32 R7, R13, R32, 0x1, P4 ;  /* 0x000000200d077211 */ /* 0x001fca00020f0eff */
[----:B------:R0:W-:Y:S01]  /*a010*/  @P1 STG.E.U16 desc[UR14][R6.64], R14 ;  /* 0x0000000e06001986 */ /* 0x0001e2000c10150e */
[----:B------:R-:W-:Y:S02]  /*a020*/  PRMT R15, R15, 0x7632, R15 ;  /* 0x000076320f0f7816 */ /* 0x000fe4000000000f */
[C---:B----4-:R-:W-:Y:S01]  /*a030*/  ISETP.LT.AND P3, PT, R90.reuse, UR7, !P0 ;  /* 0x000000075a007c0c */ /* 0x050fe2000c761270 */
[-C--:B------:R-:W-:Y:S02]  /*a040*/  IMAD R9, R90, R0.reuse, RZ ;  /* 0x000000005a097224 */ /* 0x080fe400078e02ff */
[----:B------:R-:W4:Y:S01]  /*a050*/  LDL.LU R90, [R1+0x58] ;  /* 0x00005800015a7983 */ /* 0x000f220000300800 */
[C---:B------:R-:W-:Y:S02]  /*a060*/  IMAD R13, R94.reuse, R0, RZ ;  /* 0x000000005e0d7224 */ /* 0x040fe400078e02ff */
[----:B------:R-:W-:Y:S02]  /*a070*/  LEA R8, P4, R9, R3, 0x1 ;  /* 0x0000000309087211 */ /* 0x000fe400078808ff */
[----:B------:R-:W-:-:S02]  /*a080*/  ISETP.LT.AND P2, PT, R94, UR7, !P0 ;  /* 0x000000075e007c0c */ /* 0x000fc4000c741270 */
[----:B------:R-:W-:Y:S02]  /*a090*/  LEA.HI.X.SX32 R9, R9, R32, 0x1, P4 ;  /* 0x0000002009097211 */ /* 0x000fe400020f0eff */
[----:B------:R-:W-:-:S04]  /*a0a0*/  LEA R12, P6, R13, R3, 0x1 ;  /* 0x000000030d0c7211 */ /* 0x000fc800078c08ff */
[----:B------:R-:W-:Y:S01]  /*a0b0*/  LEA.HI.X.SX32 R13, R13, R32, 0x1, P6 ;  /* 0x000000200d0d7211 */ /* 0x000fe200030f0eff */
[----:B------:R-:W-:Y:S04]  /*a0c0*/  @P3 STG.E.U16 desc[UR14][R8.64], R15 ;  /* 0x0000000f08003986 */ /* 0x000fe8000c10150e */
[----:B------:R1:W-:Y:S01]  /*a0d0*/  @P2 STG.E.U16 desc[UR14][R12.64], R16 ;  /* 0x000000100c002986 */ /* 0x0003e2000c10150e */
[C---:B-----5:R-:W-:Y:S01]  /*a0e0*/  ISETP.LT.AND P1, PT, R89.reuse, UR7, !P0 ;  /* 0x0000000759007c0c */ /* 0x060fe2000c721270 */
[-C--:B------:R-:W-:Y:S02]  /*a0f0*/  IMAD R10, R89, R0.reuse, RZ ;  /* 0x00000000590a7224 */ /* 0x080fe400078e02ff */
[----:B------:R-:W5:Y:S01]  /*a100*/  LDL.LU R89, [R1+0x54] ;  /* 0x0000540001597983 */ /* 0x000f620000300800 */
[C---:B--2---:R-:W-:Y:S01]  /*a110*/  ISETP.LT.AND P4, PT, R88.reuse, UR7, !P0 ;  /* 0x0000000758007c0c */ /* 0x044fe2000c781270 */
[----:B------:R-:W-:-:S02]  /*a120*/  IMAD R11, R88, R0, RZ ;  /* 0x00000000580b7224 */ /* 0x000fc400078e02ff */
[----:B------:R-:W2:Y:S03]  /*a130*/  LDL.LU R88, [R1+0x50] ;  /* 0x0000500001587983 */ /* 0x000ea60000300800 */
[CC--:B0-----:R-:W-:Y:S01]  /*a140*/  LEA R6, P6, R11.reuse, R3.reuse, 0x1 ;  /* 0x000000030b067211 */ /* 0x0c1fe200078c08ff */
[----:B-1----:R-:W2:Y:S01]  /*a150*/  LDL.LU R13, [R1+0x4c] ;  /* 0x00004c00010d7983 */ /* 0x002ea20000300800 */
[----:B------:R-:W-:Y:S02]  /*a160*/  IMAD R14, R92, R0, RZ ;  /* 0x000000005c0e7224 */ /* 0x000fe400078e02ff */
[----:B------:R-:W-:Y:S01]  /*a170*/  LEA.HI.X.SX32 R7, R11, R32, 0x1, P6 ;  /* 0x000000200b077211 */ /* 0x000fe200030f0eff */
[----:B------:R-:W2:Y:S02]  /*a180*/  LDL.LU R15, [R1+0x140] ;  /* 0x00014000010f7983 */ /* 0x000ea40000300800 */
[----:B------:R-:W-:-:S04]  /*a190*/  LEA R8, P6, R14, R3, 0x1 ;  /* 0x000000030e087211 */ /* 0x000fc800078c08ff */
[-C--:B------:R-:W-:Y:S02]  /*a1a0*/  LEA.HI.X.SX32 R9, R14, R32.reuse, 0x1, P6 ;  /* 0x000000200e097211 */ /* 0x080fe400030f0eff */
[----:B------:R-:W2:Y:S01]  /*a1b0*/  LDL.LU R14, [R1+0x13c] ;  /* 0x00013c00010e7983 */ /* 0x000ea20000300800 */
[----:B------:R-:W-:Y:S02]  /*a1c0*/  LEA R4, P3, R10, R3, 0x1 ;  /* 0x000000030a047211 */ /* 0x000fe400078608ff */
[----:B------:R-:W-:Y:S02]  /*a1d0*/  ISETP.LT.AND P2, PT, R92, UR7, !P0 ;  /* 0x000000075c007c0c */ /* 0x000fe4000c741270 */
[----:B------:R-:W-:-:S05]  /*a1e0*/  LEA.HI.X.SX32 R5, R10, R32, 0x1, P3 ;  /* 0x000000200a057211 */ /* 0x000fca00018f0eff */
[----:B------:R0:W-:Y:S04]  /*a1f0*/  @P1 STG.E.U16 desc[UR14][R4.64], R17 ;  /* 0x0000001104001986 */ /* 0x0001e8000c10150e */
[----:B------:R1:W-:Y:S01]  /*a200*/  @P4 STG.E.U16 desc[UR14][R6.64], R18 ;  /* 0x0000001206004986 */ /* 0x0003e2000c10150e */
[C---:B---3--:R-:W-:Y:S01]  /*a210*/  IMAD R11, R91.reuse, R0, RZ ;  /* 0x000000005b0b7224 */ /* 0x048fe200078e02ff */
[----:B------:R-:W-:Y:S02]  /*a220*/  ISETP.LT.AND P1, PT, R91, UR7, !P0 ;  /* 0x000000075b007c0c */ /* 0x000fe4000c721270 */
[----:B------:R3:W-:Y:S02]  /*a230*/  @P2 STG.E.U16 desc[UR14][R8.64], R19 ;  /* 0x0000001308002986 */ /* 0x0007e4000c10150e */
[----:B------:R-:W-:-:S02]  /*a240*/  LEA R10, P4, R11, R3, 0x1 ;  /* 0x000000030b0a7211 */ /* 0x000fc400078808ff */
[----:B------:R-:W2:Y:S01]  /*a250*/  LDL.LU R91, [R1+0x138] ;  /* 0x00013800015b7983 */ /* 0x000ea20000300800 */
[----:B0-----:R-:W-:Y:S02]  /*a260*/  PRMT R5, R16, 0x7632, R5 ;  /* 0x0000763210057816 */ /* 0x001fe40000000005 */
[----:B------:R-:W-:Y:S02]  /*a270*/  LEA.HI.X.SX32 R11, R11, R32, 0x1, P4 ;  /* 0x000000200b0b7211 */ /* 0x000fe400020f0eff */
[----:B------:R-:W-:-:S03]  /*a280*/  PRMT R17, R17, 0x7632, R17 ;  /* 0x0000763211117816 */ /* 0x000fc60000000011 */
[----:B------:R0:W-:Y:S01]  /*a290*/  @P1 STG.E.U16 desc[UR14][R10.64], R5 ;  /* 0x000000050a001986 */ /* 0x0001e2000c10150e */
[----:B-1----:R-:W-:Y:S02]  /*a2a0*/  PRMT R18, R18, 0x7632, R18 ;  /* 0x0000763212127816 */ /* 0x002fe40000000012 */
[----:B---3--:R-:W-:Y:S01]  /*a2b0*/  PRMT R19, R19, 0x7632, R19 ;  /* 0x0000763213137816 */ /* 0x008fe20000000013 */
[C---:B----4-:R-:W-:Y:S01]  /*a2c0*/  IMAD R12, R90.reuse, R0, RZ ;  /* 0x000000005a0c7224 */ /* 0x050fe200078e02ff */
[----:B------:R-:W-:Y:S02]  /*a2d0*/  ISETP.LT.AND P6, PT, R90, UR7, !P0 ;  /* 0x000000075a007c0c */ /* 0x000fe4000c7c1270 */
[----:B------:R-:W3:Y:S02]  /*a2e0*/  LDL.LU R90, [R1+0x134] ;  /* 0x00013400015a7983 */ /* 0x000ee40000300800 */
[----:B------:R-:W-:-:S04]  /*a2f0*/  LEA R4, P2, R12, R3, 0x1 ;  /* 0x000000030c047211 */ /* 0x000fc800078408ff */
[----:B0-----:R-:W-:-:S05]  /*a300*/  LEA.HI.X.SX32 R5, R12, R32, 0x1, P2 ;  /* 0x000000200c057211 */ /* 0x001fca00010f0eff */
[----:B------:R0:W-:Y:S01]  /*a310*/  @P6 STG.E.U16 desc[UR14][R4.64], R17 ;  /* 0x0000001104006986 */ /* 0x0001e2000c10150e */
[C---:B-----5:R-:W-:Y:S01]  /*a320*/  IMAD R7, R89.reuse, R0, RZ ;  /* 0x0000000059077224 */ /* 0x060fe200078e02ff */
[----:B------:R-:W-:Y:S02]  /*a330*/  ISETP.LT.AND P4, PT, R89, UR7, !P0 ;  /* 0x0000000759007c0c */ /* 0x000fe4000c781270 */
[----:B------:R-:W4:Y:S02]  /*a340*/  LDL.LU R89, [R1+0x130] ;  /* 0x0001300001597983 */ /* 0x000f240000300800 */
[----:B------:R-:W-:-:S04]  /*a350*/  LEA R6, P2, R7, R3, 0x1 ;  /* 0x0000000307067211 */ /* 0x000fc800078408ff */
[----:B------:R-:W-:-:S05]  /*a360*/  LEA.HI.X.SX32 R7, R7, R32, 0x1, P2 ;  /* 0x0000002007077211 */ /* 0x000fca00010f0eff */
[----:B------:R-:W-:Y:S01]  /*a370*/  @P4 STG.E.U16 desc[UR14][R6.64], R18 ;  /* 0x0000001206004986 */ /* 0x000fe2000c10150e */
[C---:B--2---:R-:W-:Y:S01]  /*a380*/  IMAD R12, R88.reuse, R0, RZ ;  /* 0x00000000580c7224 */ /* 0x044fe200078e02ff */
[----:B------:R-:W-:Y:S02]  /*a390*/  ISETP.LT.AND P1, PT, R88, UR7, !P0 ;  /* 0x0000000758007c0c */ /* 0x000fe4000c721270 */
[----:B------:R-:W2:Y:S02]  /*a3a0*/  LDL.LU R88, [R1+0x12c] ;  /* 0x00012c0001587983 */ /* 0x000ea40000300800 */
[C---:B------:R-:W-:Y:S02]  /*a3b0*/  LEA R8, P6, R12.reuse, R3, 0x1 ;  /* 0x000000030c087211 */ /* 0x040fe400078c08ff */
[----:B------:R-:W5:Y:S02]  /*a3c0*/  LDL.LU R16, [R1+0x128] ;  /* 0x0001280001107983 */ /* 0x000f640000300800 */
[----:B------:R-:W-:-:S05]  /*a3d0*/  LEA.HI.X.SX32 R9, R12, R32, 0x1, P6 ;  /* 0x000000200c097211 */ /* 0x000fca00030f0eff */
[----:B------:R1:W-:Y:S01]  /*a3e0*/  @P1 STG.E.U16 desc[UR14][R8.64], R19 ;  /* 0x0000001308001986 */ /* 0x0003e2000c10150e */
[----:B------:R-:W-:-:S03]  /*a3f0*/  ISETP.LT.AND P1, PT, R14, UR7, !P0 ;  /* 0x000000070e007c0c */ /* 0x000fc6000c721270 */
[----:B------:R-:W3:Y:S01]  /*a400*/  LDL.LU R14, [R1+0x124] ;  /* 0x00012400010e7983 */ /* 0x000ee20000300800 */
[C---:B------:R-:W-:Y:S01]  /*a410*/  IMAD R11, R13.reuse, R0, RZ ;  /* 0x000000000d0b7224 */ /* 0x040fe200078e02ff */
[----:B------:R-:W-:Y:S02]  /*a420*/  ISETP.LT.AND P2, PT, R13, UR7, !P0 ;  /* 0x000000070d007c0c */ /* 0x000fe4000c741270 */
[----:B0-----:R-:W2:Y:S01]  /*a430*/  LDL.LU R17, [R1+0x120] ;  /* 0x0001200001117983 */ /* 0x001ea20000300800 */
[----:B------:R-:W-:Y:S01]  /*a440*/  IMAD R13, R0, 0x2, R11 ;  /* 0x00000002000d7824 */ /* 0x000fe200078e020b */
[----:B------:R-:W-:Y:S02]  /*a450*/  LEA R10, P4, R11, R3, 0x1 ;  /* 0x000000030b0a7211 */ /* 0x000fe400078808ff */
[----:B------:R-:W-:Y:S01]  /*a460*/  ISETP.LT.AND P3, PT, R93, UR7, !P0 ;  /* 0x000000075d007c0c */ /* 0x000fe2000c761270 */
[----:B------:R-:W2:Y:S01]  /*a470*/  LDL.LU R12, [R1+0x11c] ;  /* 0x00011c00010c7983 */ /* 0x000ea20000300800 */
[----:B------:R-:W-:-:S02]  /*a480*/  LEA.HI.X.SX32 R11, R11, R32, 0x1, P4 ;  /* 0x000000200b0b7211 */ /* 0x000fc400020f0eff */
[----:B------:R-:W-:Y:S01]  /*a490*/  ISETP.LT.AND P4, PT, R15, UR7, !P0 ;  /* 0x000000070f007c0c */ /* 0x000fe2000c781270 */
[C---:B------:R-:W-:Y:S01]  /*a4a0*/  IMAD R15, R0.reuse, 0x2, R13 ;  /* 0x00000002000f7824 */ /* 0x040fe200078e020d */
[CC--:B------:R-:W-:Y:S01]  /*a4b0*/  LEA R4, P6, R13.reuse, R3.reuse, 0x1 ;  /* 0x000000030d047211 */ /* 0x0c0fe200078c08ff */
[----:B-1----:R-:W2:Y:S03]  /*a4c0*/  LDL.LU R19, [R1+0x118] ;  /* 0x0001180001137983 */ /* 0x002ea60000300800 */
[----:B------:R-:W-:Y:S01]  /*a4d0*/  LEA.HI.X.SX32 R5, R13, R32, 0x1, P6 ;  /* 0x000000200d057211 */ /* 0x000fe200030f0eff */
[----:B------:R-:W-:Y:S01]  /*a4e0*/  IMAD R13, R0, 0x2, R15 ;  /* 0x00000002000d7824 */ /* 0x000fe200078e020f */
[----:B------:R-:W-:-:S04]  /*a4f0*/  LEA R6, P6, R15, R3, 0x1 ;  /* 0x000000030f067211 */ /* 0x000fc800078c08ff */
[-C--:B------:R-:W-:Y:S01]  /*a500*/  LEA.HI.X.SX32 R7, R15, R32.reuse, 0x1, P6 ;  /* 0x000000200f077211 */ /* 0x080fe200030f0eff */
[C---:B------:R-:W-:Y:S01]  /*a510*/  IMAD R15, R0.reuse, 0x2, R13 ;  /* 0x00000002000f7824 */ /* 0x040fe200078e020d */
[CC--:B------:R-:W-:Y:S01]  /*a520*/  LEA R8, P6, R13.reuse, R3.reuse, 0x1 ;  /* 0x000000030d087211 */ /* 0x0c0fe200078c08ff */
[----:B------:R0:W-:Y:S03]  /*a530*/  @P2 STG.E.U16 desc[UR14][R10.64], R20 ;  /* 0x000000140a002986 */ /* 0x0001e6000c10150e */
[----:B------:R-:W-:Y:S01]  /*a540*/  LEA.HI.X.SX32 R9, R13, R32, 0x1, P6 ;  /* 0x000000200d097211 */ /* 0x000fe200030f0eff */
[----:B------:R-:W-:Y:S01]  /*a550*/  IMAD R13, R0, 0x2, R15 ;  /* 0x00000002000d7824 */ /* 0x000fe200078e020f */
[----:B------:R-:W-:Y:S01]  /*a560*/  ISETP.LT.AND P2, PT, R91, UR7, !P0 ;  /* 0x000000075b007c0c */ /* 0x000fe2000c741270 */
[----:B------:R1:W-:Y:S01]  /*a570*/  @P5 STG.E.U16 desc[UR14][R4.64], R21 ;  /* 0x0000001504005986 */ /* 0x0003e2000c10150e */
[----:B0-----:R-:W-:-:S04]  /*a580*/  LEA R10, P6, R15, R3, 0x1 ;  /* 0x000000030f0a7211 */ /* 0x001fc800078c08ff */
[-C--:B------:R-:W-:Y:S02]  /*a590*/  LEA.HI.X.SX32 R11, R15, R32.reuse, 0x1, P6 ;  /* 0x000000200f0b7211 */ /* 0x080fe400030f0eff */
[----:B-1----:R-:W-:Y:S02]  /*a5a0*/  LEA R4, P6, R13, R3, 0x1 ;  /* 0x000000030d047211 */ /* 0x002fe400078c08ff */
[----:B------:R-:W-:Y:S01]  /*a5b0*/  PRMT R20, R20, 0x7632, R20 ;  /* 0x0000763214147816 */ /* 0x000fe20000000014 */
[----:B------:R-:W-:Y:S01]  /*a5c0*/  @P3 STG.E.U16 desc[UR14][R6.64], R22 ;  /* 0x0000001606003986 */ /* 0x000fe2000c10150e */
[----:B------:R-:W-:Y:S02]  /*a5d0*/  PRMT R21, R21, 0x7632, R21 ;  /* 0x0000763215157816 */ /* 0x000fe40000000015 */
[----:B------:R-:W-:Y:S01]  /*a5e0*/  LEA.HI.X.SX32 R5, R13, R32, 0x1, P6 ;  /* 0x000000200d057211 */ /* 0x000fe200030f0eff */
[----:B------:R0:W-:Y:S04]  /*a5f0*/  @P4 STG.E.U16 desc[UR14][R8.64], R23 ;  /* 0x0000001708004986 */ /* 0x0001e8000c10150e */
[----:B------:R-:W-:Y:S04]  /*a600*/  @P1 STG.E.U16 desc[UR14][R10.64], R20 ;  /* 0x000000140a001986 */ /* 0x000fe8000c10150e */
[----:B------:R1:W-:Y:S01]  /*a610*/  @P2 STG.E.U16 desc[UR14][R4.64], R21 ;  /* 0x0000001504002986 */ /* 0x0003e2000c10150e */
[----:B-----5:R-:W-:-:S03]  /*a620*/  ISETP.LT.AND P1, PT, R16, UR7, !P0 ;  /* 0x0000000710007c0c */ /* 0x020fc6000c721270 */
[----:B------:R-:W5:Y:S04]  /*a630*/  LDL.LU R16, [R1+0x114] ;  /* 0x0001140001107983 */ /* 0x000f680000300800 */
[----:B------:R-:W5:Y:S01]  /*a640*/  LDL.LU R18, [R1+0x110] ;  /* 0x0001100001127983 */ /* 0x000f620000300800 */
[----:B---3--:R-:W-:-:S03]  /*a650*/  ISETP.LT.AND P2, PT, R14, UR7, !P0 ;  /* 0x000000070e007c0c */ /* 0x008fc6000c741270 */
[----:B------:R-:W3:Y:S01]  /*a660*/  LDL.LU R14, [R1+0x10c] ;  /* 0x00010c00010e7983 */ /* 0x000ee20000300800 */
[----:B------:R-:W-:Y:S01]  /*a670*/  IMAD R15, R0, 0x2, R13 ;  /* 0x00000002000f7824 */ /* 0x000fe200078e020d */
[----:B------:R-:W-:-:S03]  /*a680*/  ISETP.LT.AND P5, PT, R90, UR7, !P0 ;  /* 0x000000075a007c0c */ /* 0x000fc6000c7a1270 */
[----:B0-----:R-:W-:Y:S01]  /*a690*/  IMAD R9, R0, 0x2, R15 ;  /* 0x0000000200097824 */ /* 0x001fe200078e020f */
[----:B------:R-:W-:-:S03]  /*a6a0*/  LEA R6, P6, R15, R3, 0x1 ;  /* 0x000000030f067211 */ /* 0x000fc600078c08ff */
[----:B------:R-:W-:Y:S01]  /*a6b0*/  IMAD R13, R0, 0x2, R9 ;  /* 0x00000002000d7824 */ /* 0x000fe200078e0209 */
[-C--:B------:R-:W-:Y:S02]  /*a6c0*/  LEA.HI.X.SX32 R7, R15, R32.reuse, 0x1, P6 ;  /* 0x000000200f077211 */ /* 0x080fe400030f0eff */
[-C--:B------:R-:W-:Y:S02]  /*a6d0*/  LEA R8, P6, R9, R3.reuse, 0x1 ;  /* 0x0000000309087211 */ /* 0x080fe400078c08ff */
[----:B----4-:R-:W-:Y:S02]  /*a6e0*/  ISETP.LT.AND P3, PT, R89, UR7, !P0 ;  /* 0x0000000759007c0c */ /* 0x010fe4000c761270 */
[----:B------:R-:W-:Y:S01]  /*a6f0*/  PRMT R22, R22, 0x7632, R22 ;  /* 0x0000763216167816 */ /* 0x000fe20000000016 */
[----:B-1----:R-:W-:Y:S01]  /*a700*/  IMAD R5, R0, 0x2, R13 ;  /* 0x0000000200057824 */ /* 0x002fe200078e020d */
[----:B------:R-:W-:Y:S02]  /*a710*/  LEA.HI.X.SX32 R9, R9, R32, 0x1, P6 ;  /* 0x0000002009097211 */ /* 0x000fe400030f0eff */
[----:B------:R-:W-:Y:S01]  /*a720*/  LEA R10, P6, R13, R3, 0x1 ;  /* 0x000000030d0a7211 */ /* 0x000fe200078c08ff */
[----:B------:R0:W-:Y:S01]  /*a730*/  @P5 STG.E.U16 desc[UR14][R6.64], R22 ;  /* 0x0000001606005986 */ /* 0x0001e2000c10150e */
[----:B--2---:R-:W-:-:S02]  /*a740*/  ISETP.LT.AND P5, PT, R17, UR7, !P0 ;  /* 0x0000000711007c0c */ /* 0x004fc4000c7a1270 */
[-C--:B------:R-:W-:Y:S01]  /*a750*/  LEA.HI.X.SX32 R11, R13, R32.reuse, 0x1, P6 ;  /* 0x000000200d0b7211 */ /* 0x080fe200030f0eff */
[----:B------:R-:W2:Y:S01]  /*a760*/  LDL.LU R17, [R1+0x108] ;  /* 0x0001080001117983 */ /* 0x000ea20000300800 */
[----:B------:R-:W-:Y:S01]  /*a770*/  PRMT R23, R23, 0x7632, R23 ;  /* 0x0000763217177816 */ /* 0x000fe20000000017 */
[----:B------:R-:W-:Y:S01]  /*a780*/  IMAD R13, R0, 0x2, R5 ;  /* 0x00000002000d7824 */ /* 0x000fe200078e0205 */
[CC--:B------:R-:W-:Y:S02]  /*a790*/  LEA R4, P6, R5.reuse, R3.reuse, 0x1 ;  /* 0x0000000305047211 */ /* 0x0c0fe400078c08ff */
[----:B------:R-:W-:Y:S01]  /*a7a0*/  ISETP.LT.AND P4, PT, R88, UR7, !P0 ;  /* 0x0000000758007c0c */ /* 0x000fe2000c781270 */
[----:B------:R1:W-:Y:S01]  /*a7b0*/  @P3 STG.E.U16 desc[UR14][R8.64], R23 ;  /* 0x0000001708003986 */ /* 0x0003e2000c10150e */
[----:B------:R-:W-:Y:S01]  /*a7c0*/  LEA.HI.X.SX32 R5, R5, R32, 0x1, P6 ;  /* 0x0000002005057211 */ /* 0x000fe200030f0eff */
[----:B------:R-:W-:Y:S01]  /*a7d0*/  IMAD R15, R0, 0x2, R13 ;  /* 0x00000002000f7824 */ /* 0x000fe200078e020d */
[----:B0-----:R-:W-:Y:S01]  /*a7e0*/  LEA R6, P6, R13, R3, 0x1 ;  /* 0x000000030d067211 */ /* 0x001fe200078c08ff */
[----:B------:R-:W0:Y:S01]  /*a7f0*/  LDS.128 R20, [R2+UR12] ;  /* 0x0000000c02147984 */ /* 0x000e220008000c00 */
[----:B------:R-:W-:-:S03]  /*a800*/  ISETP.LT.AND P3, PT, R12, UR7, !P0 ;  /* 0x000000070c007c0c */ /* 0x000fc6000c761270 */
[----:B------:R-:W4:Y:S01]  /*a810*/  LDL.LU R12, [R1+0x104] ;  /* 0x00010400010c7983 */ /* 0x000f220000300800 */
[-C--:B------:R-:W-:Y:S02]  /*a820*/  LEA.HI.X.SX32 R7, R13, R32.reuse, 0x1, P6 ;  /* 0x000000200d077211 */ /* 0x080fe400030f0eff */
[C---:B-1----:R-:W-:Y:S01]  /*a830*/  LEA R8, P6, R15.reuse, R3, 0x1 ;  /* 0x000000030f087211 */ /* 0x042fe200078c08ff */
[----:B------:R1:W-:Y:S03]  /*a840*/  @P4 STG.E.U16 desc[UR14][R10.64], R24 ;  /* 0x000000180a004986 */ /* 0x0003e6000c10150e */
[----:B------:R-:W-:Y:S01]  /*a850*/  LEA.HI.X.SX32 R9, R15, R32, 0x1, P6 ;  /* 0x000000200f097211 */ /* 0x000fe200030f0eff */
[----:B------:R1:W-:Y:S04]  /*a860*/  @P1 STG.E.U16 desc[UR14][R4.64], R25 ;  /* 0x0000001904001986 */ /* 0x0003e8000c10150e */
[----:B------:R2:W-:Y:S04]  /*a870*/  @P2 STG.E.U16 desc[UR14][R6.64], R26 ;  /* 0x0000001a06002986 */ /* 0x0005e8000c10150e */
[----:B------:R2:W-:Y:S01]  /*a880*/  @P5 STG.E.U16 desc[UR14][R8.64], R27 ;  /* 0x0000001b08005986 */ /* 0x0005e2000c10150e */
[----:B-----5:R-:W-:-:S03]  /*a890*/  ISETP.LT.AND P1, PT, R16, UR7, !P0 ;  /* 0x0000000710007c0c */ /* 0x020fc6000c721270 */
[----:B------:R-:W5:Y:S01]  /*a8a0*/  LDL.LU R16, [R1+0x100] ;  /* 0x0001000001107983 */ /* 0x000f620000300800 */
[----:B---3--:R-:W-:-:S03]  /*a8b0*/  ISETP.LT.AND P5, PT, R14, UR7, !P0 ;  /* 0x000000070e007c0c */ /* 0x008fc6000c7a1270 */
[----:B------:R-:W3:Y:S01]  /*a8c0*/  LDL.LU R14, [R1+0xfc] ;  /* 0x0000fc00010e7983 */ /* 0x000ee20000300800 */
[----:B------:R-:W-:Y:S01]  /*a8d0*/  IMAD R13, R0, 0x2, R15 ;  /* 0x00000002000d7824 */ /* 0x000fe200078e020f */
[----:B------:R-:W-:Y:S02]  /*a8e0*/  ISETP.LT.AND P4, PT, R19, UR7, !P0 ;  /* 0x0000000713007c0c */ /* 0x000fe4000c781270 */
[----:B-1----:R-:W-:Y:S02]  /*a8f0*/  PRMT R24, R24, 0x7632, R24 ;  /* 0x0000763218187816 */ /* 0x002fe40000000018 */
[C---:B------:R-:W-:Y:S01]  /*a900*/  LEA R10, P6, R13.reuse, R3, 0x1 ;  /* 0x000000030d0a7211 */ /* 0x040fe200078c08ff */
[----:B------:R-:W-:Y:S01]  /*a910*/  IMAD R15, R0, 0x2, R13 ;  /* 0x00000002000f7824 */ /* 0x000fe200078e020d */
[----:B------:R-:W3:Y:S02]  /*a920*/  LDL.LU R19, [R1+0xf8] ;  /* 0x0000f80001137983 */ /* 0x000ee40000300800 */
[----:B------:R-:W-:-:S02]  /*a930*/  LEA.HI.X.SX32 R11, R13, R32, 0x1, P6 ;  /* 0x000000200d0b7211 */ /* 0x000fc400030f0eff */
[-C--:B------:R-:W-:Y:S01]  /*a940*/  LEA R4, P6, R15, R3.reuse, 0x1 ;  /* 0x000000030f047211 */ /* 0x080fe200078c08ff */
[C---:B------:R-:W-:Y:S02]  /*a950*/  IMAD R13, R0.reuse, 0x2, R15 ;  /* 0x00000002000d7824 */ /* 0x040fe400078e020f */
[----:B------:R1:W-:Y:S01]  /*a960*/  @P3 STG.E.U16 desc[UR14][R10.64], R24 ;  /* 0x000000180a003986 */ /* 0x0003e2000c10150e */
[----:B------:R-:W-:Y:S02]  /*a970*/  PRMT R25, R25, 0x7632, R25 ;  /* 0x0000763219197816 */ /* 0x000fe40000000019 */
[-C--:B------:R-:W-:Y:S02]  /*a980*/  LEA.HI.X.SX32 R5, R15, R32.reuse, 0x1, P6 ;  /* 0x000000200f057211 */ /* 0x080fe400030f0eff */
[----:B--2---:R-:W-:Y:S02]  /*a990*/  ISETP.LT.AND P3, PT, R17, UR7, !P0 ;  /* 0x0000000711007c0c */ /* 0x004fe4000c761270 */
[----:B------:R-:W2:Y:S01]  /*a9a0*/  LDL.LU R17, [R1+0xf4] ;  /* 0x0000f40001117983 */ /* 0x000ea20000300800 */
[C---:B------:R-:W-:Y:S01]  /*a9b0*/  LEA R6, P6, R13.reuse, R3, 0x1 ;  /* 0x000000030d067211 */ /* 0x040fe200078c08ff */
[----:B------:R-:W-:Y:S01]  /*a9c0*/  IMAD R9, R0, 0x2, R13 ;  /* 0x0000000200097824 */ /* 0x000fe200078e020d */
[----:B------:R-:W-:Y:S01]  /*a9d0*/  ISETP.LT.AND P2, PT, R18, UR7, !P0 ;  /* 0x0000000712007c0c */ /* 0x000fe2000c741270 */
[----:B------:R0:W-:Y:S01]  /*a9e0*/  @P4 STG.E.U16 desc[UR14][R4.64], R25 ;  /* 0x0000001904004986 */ /* 0x0001e2000c10150e */
[----:B------:R-:W-:-:S02]  /*a9f0*/  LEA.HI.X.SX32 R7, R13, R32, 0x1, P6 ;  /* 0x000000200d077211 */ /* 0x000fc400030f0eff */
[----:B------:R-:W-:Y:S02]  /*aa00*/  LEA R8, P6, R9, R3, 0x1 ;  /* 0x0000000309087211 */ /* 0x000fe400078c08ff */
[----:B----4-:R-:W-:Y:S02]  /*aa10*/  ISETP.LT.AND P4, PT, R12, UR7, !P0 ;  /* 0x000000070c007c0c */ /* 0x010fe4000c781270 */
[----:B------:R-:W4:Y:S01]  /*aa20*/  LDL.LU R12, [R1+0xf0] ;  /* 0x0000f000010c7983 */ /* 0x000f220000300800 */
[----:B------:R-:W-:Y:S01]  /*aa30*/  PRMT R26, R26, 0x7632, R26 ;  /* 0x000076321a1a7816 */ /* 0x000fe2000000001a */
[----:B------:R-:W-:Y:S01]  /*aa40*/  IMAD R13, R0, 0x2, R9 ;  /* 0x00000002000d7824 */ /* 0x000fe200078e0209 */
[----:B------:R-:W-:Y:S01]  /*aa50*/  PRMT R27, R27, 0x7632, R27 ;  /* 0x000076321b1b7816 */ /* 0x000fe2000000001b */
[----:B------:R-:W4:Y:S01]  /*aa60*/  LDL.LU R18, [R1+0xec] ;  /* 0x0000ec0001127983 */ /* 0x000f220000300800 */
[----:B------:R-:W-:-:S03]  /*aa70*/  LEA.HI.X.SX32 R9, R9, R32, 0x1, P6 ;  /* 0x0000002009097211 */ /* 0x000fc600030f0eff */
[----:B------:R0:W-:Y:S04]  /*aa80*/  @P1 STG.E.U16 desc[UR14][R6.64], R26 ;  /* 0x0000001a06001986 */ /* 0x0001e8000c10150e */
[----:B------:R0:W-:Y:S01]  /*aa90*/  @P2 STG.E.U16 desc[UR14][R8.64], R27 ;  /* 0x0000001b08002986 */ /* 0x0001e2000c10150e */
[----:B-----5:R-:W-:-:S03]  /*aaa0*/  ISETP.LT.AND P1, PT, R16, UR7, !P0 ;  /* 0x0000000710007c0c */ /* 0x020fc6000c721270 */
[----:B------:R-:W5:Y:S01]  /*aab0*/  LDL.LU R16, [R1+0xe8] ;  /* 0x0000e80001107983 */ /* 0x000f620000300800 */
[----:B---3--:R-:W-:-:S03]  /*aac0*/  ISETP.LT.AND P2, PT, R14, UR7, !P0 ;  /* 0x000000070e007c0c */ /* 0x008fc6000c741270 */
[----:B------:R-:W3:Y:S01]  /*aad0*/  LDL.LU R14, [R1+0xe4] ;  /* 0x0000e400010e7983 */ /* 0x000ee20000300800 */
[----:B-1----:R-:W-:Y:S01]  /*aae0*/  LEA R10, P6, R13, R3, 0x1 ;  /* 0x000000030d0a7211 */ /* 0x002fe200078c08ff */
[----:B0-----:R-:W-:-:S03]  /*aaf0*/  IMAD R5, R0, 0x2, R13 ;  /* 0x0000000200057824 */ /* 0x001fc600078e020d */
[----:B------:R-:W-:Y:S01]  /*ab00*/  LEA.HI.X.SX32 R11, R13, R32, 0x1, P6 ;  /* 0x000000200d0b7211 */ /* 0x000fe200030f0eff */
[----:B------:R-:W-:Y:S01]  /*ab10*/  IMAD R13, R0, 0x2, R5 ;  /* 0x00000002000d7824 */ /* 0x000fe200078e0205 */
[----:B------:R-:W-:-:S03]  /*ab20*/  LEA R4, P6, R5, R3, 0x1 ;  /* 0x0000000305047211 */ /* 0x000fc600078c08ff */
[C---:B------:R-:W-:Y:S01]  /*ab30*/  IMAD R15, R0.reuse, 0x2, R13 ;  /* 0x00000002000f7824 */ /* 0x040fe200078e020d */
[-C--:B------:R-:W-:Y:S02]  /*ab40*/  LEA.HI.X.SX32 R5, R5, R32.reuse, 0x1, P6 ;  /* 0x0000002005057211 */ /* 0x080fe400030f0eff */
[CC--:B------:R-:W-:Y:S01]  /*ab50*/  LEA R6, P6, R13.reuse, R3.reuse, 0x1 ;  /* 0x000000030d067211 */ /* 0x0c0fe200078c08ff */
[----:B------:R0:W-:Y:S03]  /*ab60*/  @P5 STG.E.U16 desc[UR14][R10.64], R28 ;  /* 0x0000001c0a005986 */ /* 0x0001e6000c10150e */
[----:B------:R-:W-:Y:S01]  /*ab70*/  LEA.HI.X.SX32 R7, R13, R32, 0x1, P6 ;  /* 0x000000200d077211 */ /* 0x000fe200030f0eff */
[----:B------:R1:W-:Y:S01]  /*ab80*/  @P3 STG.E.U16 desc[UR14][R4.64], R29 ;  /* 0x0000001d04003986 */ /* 0x0003e2000c10150e */
[----:B------:R-:W-:Y:S01]  /*ab90*/  LEA R8, P6, R15, R3, 0x1 ;  /* 0x000000030f087211 */ /* 0x000fe200078c08ff */
[----:B------:R-:W-:Y:S01]  /*aba0*/  IMAD R13, R0, 0x2, R15 ;  /* 0x00000002000d7824 */ /* 0x000fe200078e020f */
[----:B--2---:R-:W-:-:S02]  /*abb0*/  ISETP.LT.AND P3, PT, R17, UR7, !P0 ;  /* 0x0000000711007c0c */ /* 0x004fc4000c761270 */
[----:B------:R-:W2:Y:S01]  /*abc0*/  LDL.LU R17, [R1+0xe0] ;  /* 0x0000e00001117983 */ /* 0x000ea20000300800 */
[-C--:B------:R-:W-:Y:S01]  /*abd0*/  LEA.HI.X.SX32 R9, R15, R32.reuse, 0x1, P6 ;  /* 0x000000200f097211 */ /* 0x080fe200030f0eff */
[----:B------:R-:W-:Y:S01]  /*abe0*/  IMAD R15, R0, 0x2, R13 ;  /* 0x00000002000f7824 */ /* 0x000fe200078e020d */
[----:B0-----:R-:W-:Y:S01]  /*abf0*/  LEA R10, P6, R13, R3, 0x1 ;  /* 0x000000030d0a7211 */ /* 0x001fe200078c08ff */
[----:B------:R-:W-:Y:S01]  /*ac00*/  @P4 STG.E.U16 desc[UR14][R6.64], R30 ;  /* 0x0000001e06004986 */ /* 0x000fe2000c10150e */
[----:B------:R-:W-:Y:S02]  /*ac10*/  ISETP.LT.AND P5, PT, R19, UR7, !P0 ;  /* 0x0000000713007c0c */ /* 0x000fe4000c7a1270 */
[----:B-1----:R-:W-:Y:S02]  /*ac20*/  PRMT R5, R28, 0x7632, R5 ;  /* 0x000076321c057816 */ /* 0x002fe40000000005 */
[----:B------:R-:W-:Y:S02]  /*ac30*/  LEA.HI.X.SX32 R11, R13, R32, 0x1, P6 ;  /* 0x000000200d0b7211 */ /* 0x000fe400030f0eff */
[----:B----4-:R-:W-:-:S02]  /*ac40*/  ISETP.LT.AND P4, PT, R12, UR7, !P0 ;  /* 0x000000070c007c0c */ /* 0x010fc4000c781270 */
[----:B------:R-:W4:Y:S01]  /*ac50*/  LDL.LU R12, [R1+0xdc] ;  /* 0x0000dc00010c7983 */ /* 0x000f220000300800 */
[----:B------:R-:W-:-:S03]  /*ac60*/  LEA R4, P6, R15, R3, 0x1 ;  /* 0x000000030f047211 */ /* 0x000fc600078c08ff */
[----:B------:R-:W-:Y:S01]  /*ac70*/  @P1 STG.E.U16 desc[UR14][R8.64], R31 ;  /* 0x0000001f08001986 */ /* 0x000fe2000c10150e */
[----:B------:R-:W-:-:S03]  /*ac80*/  PRMT R2, R29, 0x7632, R2 ;  /* 0x000076321d027816 */ /* 0x000fc60000000002 */
[----:B------:R0:W-:Y:S01]  /*ac90*/  @P2 STG.E.U16 desc[UR14][R10.64], R5 ;  /* 0x000000050a002986 */ /* 0x0001e2000c10150e */
[----:B------:R-:W-:-:S03]  /*aca0*/  ISETP.LT.AND P1, PT, R18, UR7, !P0 ;  /* 0x0000000712007c0c */ /* 0x000fc6000c721270 */
[----:B------:R-:W4:Y:S01]  /*acb0*/  LDL.LU R18, [R1+0xd8] ;  /* 0x0000d80001127983 */ /* 0x000f220000300800 */
[----:B0-----:R-:W-:-:S05]  /*acc0*/  LEA.HI.X.SX32 R5, R15, R32, 0x1, P6 ;  /* 0x000000200f057211 */ /* 0x001fca00030f0eff */
[----:B------:R0:W-:Y:S01]  /*acd0*/  @P5 STG.E.U16 desc[UR14][R4.64], R2 ;  /* 0x0000000204005986 */ /* 0x0001e2000c10150e */
[----:B-----5:R-:W-:-:S03]  /*ace0*/  ISETP.LT.AND P2, PT, R16, UR7, !P0 ;  /* 0x0000000710007c0c */ /* 0x020fc6000c741270 */
[----:B------:R-:W5:Y:S01]  /*acf0*/  LDL.LU R16, [R1+0xd4] ;  /* 0x0000d40001107983 */ /* 0x000f620000300800 */
[----:B---3--:R-:W-:-:S03]  /*ad00*/  ISETP.LT.AND P5, PT, R14, UR7, !P0 ;  /* 0x000000070e007c0c */ /* 0x008fc6000c7a1270 */
[----:B------:R-:W3:Y:S01]  /*ad10*/  LDL.LU R14, [R1+0xd0] ;  /* 0x0000d000010e7983 */ /* 0x000ee20000300800 */
[----:B------:R-:W-:-:S04]  /*ad20*/  IMAD R7, R0, 0x2, R15 ;  /* 0x0000000200077824 */ /* 0x000fc800078e020f */
[----:B------:R-:W-:Y:S01]  /*ad30*/  IMAD R13, R0, 0x2, R7 ;  /* 0x00000002000d7824 */ /* 0x000fe200078e0207 */
[----:B------:R-:W-:-:S04]  /*ad40*/  LEA R6, P6, R7, R3, 0x1 ;  /* 0x0000000307067211 */ /* 0x000fc800078c08ff */
[-C--:B------:R-:W-:Y:S01]  /*ad50*/  LEA.HI.X.SX32 R7, R7, R32.reuse, 0x1, P6 ;  /* 0x0000002007077211 */ /* 0x080fe200030f0eff */
[----:B------:R-:W-:Y:S01]  /*ad60*/  IMAD R11, R0, 0x2, R13 ;  /* 0x00000002000b7824 */ /* 0x000fe200078e020d */
[CC--:B------:R-:W-:Y:S02]  /*ad70*/  LEA R8, P6, R13.reuse, R3.reuse, 0x1 ;  /* 0x000000030d087211 */ /* 0x0c0fe400078c08ff */
[----:B------:R-:W-:Y:S02]  /*ad80*/  PRMT R30, R30, 0x7632, R30 ;  /* 0x000076321e1e7816 */ /* 0x000fe4000000001e */
[-C--:B------:R-:W-:Y:S01]  /*ad90*/  LEA.HI.X.SX32 R9, R13, R32.reuse, 0x1, P6 ;  /* 0x000000200d097211 */ /* 0x080fe200030f0eff */
[C---:B------:R-:W-:Y:S01]  /*ada0*/  IMAD R13, R0.reuse, 0x2, R11 ;  /* 0x00000002000d7824 */ /* 0x040fe200078e020b */
[----:B------:R-:W-:Y:S01]  /*adb0*/  PRMT R31, R31, 0x7632, R31 ;  /* 0x000076321f1f7816 */ /* 0x000fe2000000001f */
[----:B------:R1:W-:Y:S01]  /*adc0*/  @P3 STG.E.U16 desc[UR14][R6.64], R30 ;  /* 0x0000001e06003986 */ /* 0x0003e2000c10150e */
[-C--:B------:R-:W-:Y:S01]  /*add0*/  LEA R10, P3, R11, R3.reuse, 0x1 ;  /* 0x000000030b0a7211 */ /* 0x080fe200078608ff */
[----:B------:R-:W-:Y:S01]  /*ade0*/  IMAD R15, R0, 0x2, R13 ;  /* 0x00000002000f7824 */ /* 0x000fe200078e020d */
[----:B0-----:R-:W-:Y:S01]  /*adf0*/  LEA R4, P6, R13, R3, 0x1 ;  /* 0x000000030d047211 */ /* 0x001fe200078c08ff */
[----:B------:R0:W-:Y:S01]  /*ae00*/  @P4 STG.E.U16 desc[UR14][R8.64], R31 ;  /* 0x0000001f08004986 */ /* 0x0001e2000c10150e */
[----:B------:R-:W-:-:S02]  /*ae10*/  LEA.HI.X.SX32 R11, R11, R32, 0x1, P3 ;  /* 0x000000200b0b7211 */ /* 0x000fc400018f0eff */
[----:B------:R-:W-:Y:S01]  /*ae20*/  LEA.HI.X.SX32 R5, R13, R32, 0x1, P6 ;  /* 0x000000200d057211 */ /* 0x000fe200030f0eff */
[C---:B------:R-:W-:Y:S01]  /*ae30*/  IMAD R13, R0.reuse, 0x2, R15 ;  /* 0x00000002000d7824 */ /* 0x040fe200078e020f */
[----:B--2---:R-:W-:Y:S01]  /*ae40*/  ISETP.LT.AND P4, PT, R17, UR7, !P0 ;  /* 0x0000000711007c0c */ /* 0x004fe2000c781270 */
[----:B------:R2:W-:Y:S02]  /*ae50*/  @P1 STG.E.U16 desc[UR14][R10.64], R20 ;  /* 0x000000140a001986 */ /* 0x0005e4000c10150e */
[C---:B------:R-:W-:Y:S01]  /*ae60*/  IMAD R17, R0.reuse, 0x2, R13 ;  /* 0x0000000200117824 */ /* 0x040fe200078e020d */
[-C--:B-1----:R-:W-:Y:S01]  /*ae70*/  LEA R6, P1, R15, R3.reuse, 0x1 ;  /* 0x000000030f067211 */ /* 0x082fe200078208ff */
[----:B------:R1:W-:Y:S02]  /*ae80*/  @P2 STG.E.U16 desc[UR14][R4.64], R21 ;  /* 0x0000001504002986 */ /* 0x0003e4000c10150e */
[----:B------:R-:W-:Y:S01]  /*ae90*/  IMAD R19, R0, 0x2, R17 ;  /* 0x0000000200137824 */ /* 0x000fe200078e0211 */
[----:B0-----:R-:W-:-:S02]  /*aea0*/  LEA R8, P2, R13, R3, 0x1 ;  /* 0x000000030d087211 */ /* 0x001fc400078408ff */
[----:B----4-:R-:W-:Y:S02]  /*aeb0*/  ISETP.LT.AND P3, PT, R12, UR7, !P0 ;  /* 0x000000070c007c0c */ /* 0x010fe4000c761270 */
[-C--:B------:R-:W-:Y:S02]  /*aec0*/  LEA R12, P6, R17, R3.reuse, 0x1 ;  /* 0x00000003110c7211 */ /* 0x080fe400078c08ff */
[-C--:B------:R-:W-:Y:S01]  /*aed0*/  LEA.HI.X.SX32 R7, R15, R32.reuse, 0x1, P1 ;  /* 0x000000200f077211 */ /* 0x080fe200008f0eff */
[C---:B------:R-:W-:Y:S01]  /*aee0*/  IMAD R15, R0.reuse, 0x2, R19 ;  /* 0x00000002000f7824 */ /* 0x040fe200078e0213 */
[-C--:B------:R-:W-:Y:S02]  /*aef0*/  LEA.HI.X.SX32 R9, R13, R32.reuse, 0x1, P2 ;  /* 0x000000200d097211 */ /* 0x080fe400010f0eff */
[----:B------:R-:W-:Y:S01]  /*af00*/  LEA.HI.X.SX32 R13, R17, R32, 0x1, P6 ;  /* 0x00000020110d7211 */ /* 0x000fe200030f0eff */
[----:B------:R-:W-:Y:S01]  /*af10*/  IMAD R0, R0, 0x2, R15 ;  /* 0x0000000200007824 */ /* 0x000fe200078e020f */
[----:B--2---:R-:W-:-:S02]  /*af20*/  LEA R10, P6, R19, R3, 0x1 ;  /* 0x00000003130a7211 */ /* 0x004fc400078c08ff */
[-C--:B------:R-:W-:Y:S02]  /*af30*/  LEA R2, P1, R15, R3.reuse, 0x1 ;  /* 0x000000030f027211 */ /* 0x080fe400078208ff */
[-C--:B------:R-:W-:Y:S02]  /*af40*/  LEA.HI.X.SX32 R11, R19, R32.reuse, 0x1, P6 ;  /* 0x00000020130b7211 */ /* 0x080fe400030f0eff */
[----:B-1----:R-:W-:Y:S02]  /*af50*/  LEA R4, P6, R0, R3, 0x1 ;  /* 0x0000000300047211 */ /* 0x002fe400078c08ff */
[----:B------:R-:W-:Y:S02]  /*af60*/  ISETP.LT.AND P2, PT, R18, UR7, !P0 ;  /* 0x0000000712007c0c */ /* 0x000fe4000c741270 */
[----:B------:R-:W-:Y:S02]  /*af70*/  LEA.HI.X.SX32 R3, R15, R32, 0x1, P1 ;  /* 0x000000200f037211 */ /* 0x000fe400008f0eff */
[----:B------:R-:W-:-:S02]  /*af80*/  PRMT R20, R20, 0x7632, R20 ;  /* 0x0000763214147816 */ /* 0x000fc40000000014 */
[----:B------:R-:W-:Y:S02]  /*af90*/  LEA.HI.X.SX32 R5, R0, R32, 0x1, P6 ;  /* 0x0000002000057211 */ /* 0x000fe400030f0eff */
[----:B------:R-:W-:Y:S01]  /*afa0*/  PRMT R21, R21, 0x7632, R21 ;  /* 0x0000763215157816 */ /* 0x000fe20000000015 */
[----:B------:R0:W-:Y:S01]  /*afb0*/  @P5 STG.E.U16 desc[UR14][R6.64], R22 ;  /* 0x0000001606005986 */ /* 0x0001e2000c10150e */
[----:B------:R-:W-:-:S03]  /*afc0*/  PRMT R0, R22, 0x7632, R0 ;  /* 0x0000763216007816 */ /* 0x000fc60000000000 */
[----:B------:R0:W-:Y:S04]  /*afd0*/  @P4 STG.E.U16 desc[UR14][R8.64], R23 ;  /* 0x0000001708004986 */ /* 0x0001e8000c10150e */
[----:B------:R0:W-:Y:S04]  /*afe0*/  @P3 STG.E.U16 desc[UR14][R12.64], R20 ;  /* 0x000000140c003986 */ /* 0x0001e8000c10150e */
[----:B------:R0:W-:Y:S01]  /*aff0*/  @P2 STG.E.U16 desc[UR14][R10.64], R21 ;  /* 0x000000150a002986 */ /* 0x0001e2000c10150e */
[----:B-----5:R-:W-:Y:S02]  /*b000*/  ISETP.LT.AND P1, PT, R16, UR7, !P0 ;  /* 0x0000000710007c0c */ /* 0x020fe4000c721270 */
[----:B---3--:R-:W-:-:S11]  /*b010*/  ISETP.LT.AND P0, PT, R14, UR7, !P0 ;  /* 0x000000070e007c0c */ /* 0x008fd6000c701270 */
[----:B------:R0:W-:Y:S02]  /*b020*/  @P1 STG.E.U16 desc[UR14][R2.64], R0 ;  /* 0x0000000002001986 */ /* 0x0001e4000c10150e */
[----:B0-----:R-:W-:Y:S05]  /*b030*/  @!P0 EXIT ;  /* 0x000000000000894d */ /* 0x001fea0003800000 */
[----:B------:R-:W-:-:S05]  /*b040*/  PRMT R2, R23, 0x7632, R2 ;  /* 0x0000763217027816 */ /* 0x000fca0000000002 */
[----:B------:R-:W-:Y:S01]  /*b050*/  STG.E.U16 desc[UR14][R4.64], R2 ;  /* 0x0000000204007986 */ /* 0x000fe2000c10150e */
[----:B------:R-:W-:Y:S05]  /*b060*/  EXIT ;  /* 0x000000000000794d */ /* 0x000fea0003800000 */
.L_x_2:
[----:B------:R-:W-:-:S00]  /*b070*/  BRA `(.L_x_2) ;  /* 0xfffffffc00fc7947 */ /* 0x000fc0000383ffff */
[----:B------:R-:W-:-:S00]  /*b080*/  NOP ;  /* 0x0000000000007918 */ /* 0x000fc00000000000 */
[----:B------:R-:W-:-:S00]  /*b090*/  NOP ;  /* 0x0000000000007918 */ /* 0x000fc00000000000 */
[----:B------:R-:W-:-:S00]  /*b0a0*/  NOP ;  /* 0x0000000000007918 */ /* 0x000fc00000000000 */
[----:B------:R-:W-:-:S00]  /*b0b0*/  NOP ;  /* 0x0000000000007918 */ /* 0x000fc00000000000 */
[----:B------:R-:W-:-:S00]  /*b0c0*/  NOP ;  /* 0x0000000000007918 */ /* 0x000fc00000000000 */
[----:B------:R-:W-:-:S00]  /*b0d0*/  NOP ;  /* 0x0000000000007918 */ /* 0x000fc00000000000 */
[----:B------:R-:W-:-:S00]  /*b0e0*/  NOP ;  /* 0x0000000000007918 */ /* 0x000fc00000000000 */
[----:B------:R-:W-:-:S00]  /*b0f0*/  NOP ;  /* 0x0000000000007918 */ /* 0x000fc00000000000 */
.L_x_3:


//--------------------- .nv.shared.matmul_kernel  --------------------------
	.section	.nv.shared.matmul_kernel,"aw",@nobits
	.sectionflags	@""
	.align	16
	.zero		1024


//--------------------- .nv.shared.reserved.0     --------------------------
	.section	.nv.shared.reserved.0,"aw",@nobits
	.weak		__nv_reservedSMEM_offset_0_alias
	.size		__nv_reservedSMEM_offset_0_alias, 0, 0
	.other		__nv_reservedSMEM_offset_0_alias,@"STO_CUDA_RESERVED_SHARED STV_DEFAULT"
__nv_reservedSMEM_offset_0_alias:
	.zero		0


//--------------------- .nv.constant0.matmul_kernel --------------------------
	.section	.nv.constant0.matmul_kernel,"a",@progbits
	.sectionflags	@""
	.align	4
.nv.constant0.matmul_kernel:
	.zero		608


//--------------------- SYMBOLS --------------------------

	.type		.nv.reservedSmem.offset0,@object
	.size		.nv.reservedSmem.offset0,0x4
